//
// Generated by NVIDIA NVVM Compiler
//
// Compiler Build ID: CL-36424714
// Cuda compilation tools, release 13.0, V13.0.88
// Based on NVVM 20.0.0
//

.version 9.0
.target sm_100
.address_size 64

	// .globl	_ZN3cub18CUB_300001_SM_10006detail11EmptyKernelIvEEvv
.global .align 1 .b8 _ZN34_INTERNAL_fd860104_4_k_cu_0da159924cuda3std3__45__cpo5beginE[1];
.global .align 1 .b8 _ZN34_INTERNAL_fd860104_4_k_cu_0da159924cuda3std3__45__cpo3endE[1];
.global .align 1 .b8 _ZN34_INTERNAL_fd860104_4_k_cu_0da159924cuda3std3__45__cpo6cbeginE[1];
.global .align 1 .b8 _ZN34_INTERNAL_fd860104_4_k_cu_0da159924cuda3std3__45__cpo4cendE[1];
.global .align 1 .b8 _ZN34_INTERNAL_fd860104_4_k_cu_0da159924cuda3std3__45__cpo6rbeginE[1];
.global .align 1 .b8 _ZN34_INTERNAL_fd860104_4_k_cu_0da159924cuda3std3__45__cpo4rendE[1];
.global .align 1 .b8 _ZN34_INTERNAL_fd860104_4_k_cu_0da159924cuda3std3__45__cpo7crbeginE[1];
.global .align 1 .b8 _ZN34_INTERNAL_fd860104_4_k_cu_0da159924cuda3std3__45__cpo5crendE[1];
.global .align 1 .b8 _ZN34_INTERNAL_fd860104_4_k_cu_0da159924cuda3std3__436_GLOBAL__N__fd860104_4_k_cu_0da159926ignoreE[1];
.global .align 1 .b8 _ZN34_INTERNAL_fd860104_4_k_cu_0da159924cuda3std3__419piecewise_constructE[1];
.global .align 1 .b8 _ZN34_INTERNAL_fd860104_4_k_cu_0da159924cuda3std3__48in_placeE[1];
.global .align 1 .b8 _ZN34_INTERNAL_fd860104_4_k_cu_0da159924cuda3std3__420unreachable_sentinelE[1];
.global .align 1 .b8 _ZN34_INTERNAL_fd860104_4_k_cu_0da159924cuda3std3__47nulloptE[1];
.global .align 1 .b8 _ZN34_INTERNAL_fd860104_4_k_cu_0da159924cuda3std3__48unexpectE[1];
.global .align 1 .b8 _ZN34_INTERNAL_fd860104_4_k_cu_0da159924cuda3std6ranges3__45__cpo4swapE[1];
.global .align 1 .b8 _ZN34_INTERNAL_fd860104_4_k_cu_0da159924cuda3std6ranges3__45__cpo9iter_moveE[1];
.global .align 1 .b8 _ZN34_INTERNAL_fd860104_4_k_cu_0da159924cuda3std6ranges3__45__cpo5beginE[1];
.global .align 1 .b8 _ZN34_INTERNAL_fd860104_4_k_cu_0da159924cuda3std6ranges3__45__cpo3endE[1];
.global .align 1 .b8 _ZN34_INTERNAL_fd860104_4_k_cu_0da159924cuda3std6ranges3__45__cpo6cbeginE[1];
.global .align 1 .b8 _ZN34_INTERNAL_fd860104_4_k_cu_0da159924cuda3std6ranges3__45__cpo4cendE[1];
.global .align 1 .b8 _ZN34_INTERNAL_fd860104_4_k_cu_0da159924cuda3std6ranges3__45__cpo7advanceE[1];
.global .align 1 .b8 _ZN34_INTERNAL_fd860104_4_k_cu_0da159924cuda3std6ranges3__45__cpo9iter_swapE[1];
.global .align 1 .b8 _ZN34_INTERNAL_fd860104_4_k_cu_0da159924cuda3std6ranges3__45__cpo4nextE[1];
.global .align 1 .b8 _ZN34_INTERNAL_fd860104_4_k_cu_0da159924cuda3std6ranges3__45__cpo4prevE[1];
.global .align 1 .b8 _ZN34_INTERNAL_fd860104_4_k_cu_0da159924cuda3std6ranges3__45__cpo4dataE[1];
.global .align 1 .b8 _ZN34_INTERNAL_fd860104_4_k_cu_0da159924cuda3std6ranges3__45__cpo5cdataE[1];
.global .align 1 .b8 _ZN34_INTERNAL_fd860104_4_k_cu_0da159924cuda3std6ranges3__45__cpo4sizeE[1];
.global .align 1 .b8 _ZN34_INTERNAL_fd860104_4_k_cu_0da159924cuda3std6ranges3__45__cpo5ssizeE[1];
.global .align 1 .b8 _ZN34_INTERNAL_fd860104_4_k_cu_0da159924cuda3std6ranges3__45__cpo8distanceE[1];
.global .align 1 .b8 _ZN34_INTERNAL_fd860104_4_k_cu_0da159926thrust24THRUST_300001_SM_1000_NS8cuda_cub3parE[1];
.global .align 1 .b8 _ZN34_INTERNAL_fd860104_4_k_cu_0da159926thrust24THRUST_300001_SM_1000_NS8cuda_cub10par_nosyncE[1];
.global .align 1 .b8 _ZN34_INTERNAL_fd860104_4_k_cu_0da159926thrust24THRUST_300001_SM_1000_NS6system6detail10sequential3seqE[1];
.global .align 1 .b8 _ZN34_INTERNAL_fd860104_4_k_cu_0da159926thrust24THRUST_300001_SM_1000_NS6system3cpp3parE[1];
.global .align 1 .b8 _ZN34_INTERNAL_fd860104_4_k_cu_0da159926thrust24THRUST_300001_SM_1000_NS12placeholders2_1E[1];
.global .align 1 .b8 _ZN34_INTERNAL_fd860104_4_k_cu_0da159926thrust24THRUST_300001_SM_1000_NS12placeholders2_2E[1];
.global .align 1 .b8 _ZN34_INTERNAL_fd860104_4_k_cu_0da159926thrust24THRUST_300001_SM_1000_NS12placeholders2_3E[1];
.global .align 1 .b8 _ZN34_INTERNAL_fd860104_4_k_cu_0da159926thrust24THRUST_300001_SM_1000_NS12placeholders2_4E[1];
.global .align 1 .b8 _ZN34_INTERNAL_fd860104_4_k_cu_0da159926thrust24THRUST_300001_SM_1000_NS12placeholders2_5E[1];
.global .align 1 .b8 _ZN34_INTERNAL_fd860104_4_k_cu_0da159926thrust24THRUST_300001_SM_1000_NS12placeholders2_6E[1];
.global .align 1 .b8 _ZN34_INTERNAL_fd860104_4_k_cu_0da159926thrust24THRUST_300001_SM_1000_NS12placeholders2_7E[1];
.global .align 1 .b8 _ZN34_INTERNAL_fd860104_4_k_cu_0da159926thrust24THRUST_300001_SM_1000_NS12placeholders2_8E[1];
.global .align 1 .b8 _ZN34_INTERNAL_fd860104_4_k_cu_0da159926thrust24THRUST_300001_SM_1000_NS12placeholders2_9E[1];
.global .align 1 .b8 _ZN34_INTERNAL_fd860104_4_k_cu_0da159926thrust24THRUST_300001_SM_1000_NS12placeholders3_10E[1];
.global .align 1 .b8 _ZN34_INTERNAL_fd860104_4_k_cu_0da159926thrust24THRUST_300001_SM_1000_NS3seqE[1];
.global .align 1 .b8 _ZN34_INTERNAL_fd860104_4_k_cu_0da159926thrust24THRUST_300001_SM_1000_NS6deviceE[1];

.visible .entry _ZN3cub18CUB_300001_SM_10006detail11EmptyKernelIvEEvv()
{


	ret;

}
	// .globl	_ZN3cub18CUB_300001_SM_10006detail8for_each13static_kernelINS2_12policy_hub_t12policy_500_tEmN6thrust24THRUST_300001_SM_1000_NS8cuda_cub20__uninitialized_fill7functorINS7_10device_ptrIiEEiEEEEvT0_T1_
.visible .entry _ZN3cub18CUB_300001_SM_10006detail8for_each13static_kernelINS2_12policy_hub_t12policy_500_tEmN6thrust24THRUST_300001_SM_1000_NS8cuda_cub20__uninitialized_fill7functorINS7_10device_ptrIiEEiEEEEvT0_T1_(
	.param .u64 _ZN3cub18CUB_300001_SM_10006detail8for_each13static_kernelINS2_12policy_hub_t12policy_500_tEmN6thrust24THRUST_300001_SM_1000_NS8cuda_cub20__uninitialized_fill7functorINS7_10device_ptrIiEEiEEEEvT0_T1__param_0,
	.param .align 8 .b8 _ZN3cub18CUB_300001_SM_10006detail8for_each13static_kernelINS2_12policy_hub_t12policy_500_tEmN6thrust24THRUST_300001_SM_1000_NS8cuda_cub20__uninitialized_fill7functorINS7_10device_ptrIiEEiEEEEvT0_T1__param_1[16]
)
.maxntid 256
{
	.reg .pred 	%p<4>;
	.reg .b16 	%rs<5>;
	.reg .b32 	%r<12>;
	.reg .b64 	%rd<16>;

	ld.param.u32 	%r3, [_ZN3cub18CUB_300001_SM_10006detail8for_each13static_kernelINS2_12policy_hub_t12policy_500_tEmN6thrust24THRUST_300001_SM_1000_NS8cuda_cub20__uninitialized_fill7functorINS7_10device_ptrIiEEiEEEEvT0_T1__param_1+8];
	ld.param.u64 	%rd4, [_ZN3cub18CUB_300001_SM_10006detail8for_each13static_kernelINS2_12policy_hub_t12policy_500_tEmN6thrust24THRUST_300001_SM_1000_NS8cuda_cub20__uninitialized_fill7functorINS7_10device_ptrIiEEiEEEEvT0_T1__param_1];
	ld.param.u64 	%rd5, [_ZN3cub18CUB_300001_SM_10006detail8for_each13static_kernelINS2_12policy_hub_t12policy_500_tEmN6thrust24THRUST_300001_SM_1000_NS8cuda_cub20__uninitialized_fill7functorINS7_10device_ptrIiEEiEEEEvT0_T1__param_0];
	mov.u32 	%r9, %ctaid.x;
	mul.wide.u32 	%rd1, %r9, 512;
	sub.s64 	%rd2, %rd5, %rd1;
	setp.lt.u64 	%p1, %rd2, 512;
	@%p1 bra 	$L__BB1_2;
	mov.u32 	%r11, %tid.x;
	cvta.to.global.u64 	%rd11, %rd4;
	cvt.u64.u32 	%rd12, %r11;
	add.s64 	%rd13, %rd1, %rd12;
	shl.b64 	%rd14, %rd13, 2;
	add.s64 	%rd15, %rd11, %rd14;
	st.global.u32 	[%rd15], %r3;
	st.global.u32 	[%rd15+1024], %r3;
	bra.uni 	$L__BB1_6;
$L__BB1_2:
	cvta.to.global.u64 	%rd6, %rd4;
	mov.u32 	%r2, %tid.x;
	cvt.u64.u32 	%rd7, %r2;
	setp.le.u64 	%p2, %rd2, %rd7;
	add.s64 	%rd8, %rd1, %rd7;
	shl.b64 	%rd9, %rd8, 2;
	add.s64 	%rd3, %rd6, %rd9;
	@%p2 bra 	$L__BB1_4;
	st.global.u32 	[%rd3], %r3;
$L__BB1_4:
	add.s32 	%r10, %r2, 256;
	cvt.u64.u32 	%rd10, %r10;
	setp.le.u64 	%p3, %rd2, %rd10;
	@%p3 bra 	$L__BB1_6;
	st.global.u32 	[%rd3+1024], %r3;
$L__BB1_6:
	ret;

}
	// .globl	_ZN3cub18CUB_300001_SM_10006detail8for_each13static_kernelINS2_12policy_hub_t12policy_500_tElN6thrust24THRUST_300001_SM_1000_NS8cuda_cub11__transform17unary_transform_fINS7_6detail15normal_iteratorINS7_10device_ptrIiEEEENS7_20permutation_iteratorISF_SF_EESF_N4cuda3std3__410__identityE7is_evenEEEEvT0_T1_
.visible .entry _ZN3cub18CUB_300001_SM_10006detail8for_each13static_kernelINS2_12policy_hub_t12policy_500_tElN6thrust24THRUST_300001_SM_1000_NS8cuda_cub11__transform17unary_transform_fINS7_6detail15normal_iteratorINS7_10device_ptrIiEEEENS7_20permutation_iteratorISF_SF_EESF_N4cuda3std3__410__identityE7is_evenEEEEvT0_T1_(
	.param .u64 _ZN3cub18CUB_300001_SM_10006detail8for_each13static_kernelINS2_12policy_hub_t12policy_500_tElN6thrust24THRUST_300001_SM_1000_NS8cuda_cub11__transform17unary_transform_fINS7_6detail15normal_iteratorINS7_10device_ptrIiEEEENS7_20permutation_iteratorISF_SF_EESF_N4cuda3std3__410__identityE7is_evenEEEEvT0_T1__param_0,
	.param .align 8 .b8 _ZN3cub18CUB_300001_SM_10006detail8for_each13static_kernelINS2_12policy_hub_t12policy_500_tElN6thrust24THRUST_300001_SM_1000_NS8cuda_cub11__transform17unary_transform_fINS7_6detail15normal_iteratorINS7_10device_ptrIiEEEENS7_20permutation_iteratorISF_SF_EESF_N4cuda3std3__410__identityE7is_evenEEEEvT0_T1__param_1[40]
)
.maxntid 256
{
	.reg .pred 	%p<8>;
	.reg .b16 	%rs<9>;
	.reg .b32 	%r<32>;
	.reg .b64 	%rd<45>;

	ld.param.u64 	%rd18, [_ZN3cub18CUB_300001_SM_10006detail8for_each13static_kernelINS2_12policy_hub_t12policy_500_tElN6thrust24THRUST_300001_SM_1000_NS8cuda_cub11__transform17unary_transform_fINS7_6detail15normal_iteratorINS7_10device_ptrIiEEEENS7_20permutation_iteratorISF_SF_EESF_N4cuda3std3__410__identityE7is_evenEEEEvT0_T1__param_1+24];
	ld.param.u64 	%rd17, [_ZN3cub18CUB_300001_SM_10006detail8for_each13static_kernelINS2_12policy_hub_t12policy_500_tElN6thrust24THRUST_300001_SM_1000_NS8cuda_cub11__transform17unary_transform_fINS7_6detail15normal_iteratorINS7_10device_ptrIiEEEENS7_20permutation_iteratorISF_SF_EESF_N4cuda3std3__410__identityE7is_evenEEEEvT0_T1__param_1+16];
	ld.param.u64 	%rd16, [_ZN3cub18CUB_300001_SM_10006detail8for_each13static_kernelINS2_12policy_hub_t12policy_500_tElN6thrust24THRUST_300001_SM_1000_NS8cuda_cub11__transform17unary_transform_fINS7_6detail15normal_iteratorINS7_10device_ptrIiEEEENS7_20permutation_iteratorISF_SF_EESF_N4cuda3std3__410__identityE7is_evenEEEEvT0_T1__param_1+8];
	ld.param.u64 	%rd15, [_ZN3cub18CUB_300001_SM_10006detail8for_each13static_kernelINS2_12policy_hub_t12policy_500_tElN6thrust24THRUST_300001_SM_1000_NS8cuda_cub11__transform17unary_transform_fINS7_6detail15normal_iteratorINS7_10device_ptrIiEEEENS7_20permutation_iteratorISF_SF_EESF_N4cuda3std3__410__identityE7is_evenEEEEvT0_T1__param_1];
	ld.param.u64 	%rd19, [_ZN3cub18CUB_300001_SM_10006detail8for_each13static_kernelINS2_12policy_hub_t12policy_500_tElN6thrust24THRUST_300001_SM_1000_NS8cuda_cub11__transform17unary_transform_fINS7_6detail15normal_iteratorINS7_10device_ptrIiEEEENS7_20permutation_iteratorISF_SF_EESF_N4cuda3std3__410__identityE7is_evenEEEEvT0_T1__param_0];
	mov.u32 	%r11, %ctaid.x;
	mul.wide.u32 	%rd1, %r11, 512;
	sub.s64 	%rd2, %rd19, %rd1;
	setp.lt.s64 	%p1, %rd2, 512;
	@%p1 bra 	$L__BB2_5;
	cvta.to.global.u64 	%rd35, %rd15;
	cvta.to.global.u64 	%rd36, %rd16;
	cvta.to.global.u64 	%rd3, %rd17;
	cvta.to.global.u64 	%rd37, %rd18;
	mov.u32 	%r23, %tid.x;
	cvt.u64.u32 	%rd38, %r23;
	add.s64 	%rd39, %rd1, %rd38;
	shl.b64 	%rd40, %rd39, 2;
	add.s64 	%rd4, %rd37, %rd40;
	ld.global.u32 	%r24, [%rd4];
	and.b32  	%r25, %r24, 1;
	setp.eq.b32 	%p6, %r25, 1;
	add.s64 	%rd5, %rd35, %rd40;
	add.s64 	%rd6, %rd36, %rd40;
	@%p6 bra 	$L__BB2_3;
	ld.global.u32 	%r26, [%rd6];
	mul.wide.s32 	%rd41, %r26, 4;
	add.s64 	%rd42, %rd3, %rd41;
	ld.global.u32 	%r27, [%rd5];
	st.global.u32 	[%rd42], %r27;
$L__BB2_3:
	ld.global.u32 	%r28, [%rd4+1024];
	and.b32  	%r29, %r28, 1;
	setp.eq.b32 	%p7, %r29, 1;
	@%p7 bra 	$L__BB2_11;
	ld.global.u32 	%r30, [%rd6+1024];
	mul.wide.s32 	%rd43, %r30, 4;
	add.s64 	%rd44, %rd3, %rd43;
	ld.global.u32 	%r31, [%rd5+1024];
	st.global.u32 	[%rd44], %r31;
	bra.uni 	$L__BB2_11;
$L__BB2_5:
	cvta.to.global.u64 	%rd7, %rd15;
	cvta.to.global.u64 	%rd8, %rd16;
	cvta.to.global.u64 	%rd9, %rd17;
	cvta.to.global.u64 	%rd10, %rd18;
	mov.u32 	%r12, %tid.x;
	cvt.s64.s32 	%rd11, %rd2;
	cvt.u64.u32 	%rd12, %r12;
	setp.le.s64 	%p2, %rd11, %rd12;
	@%p2 bra 	$L__BB2_8;
	add.s64 	%rd13, %rd1, %rd12;
	shl.b64 	%rd20, %rd13, 2;
	add.s64 	%rd21, %rd10, %rd20;
	ld.global.u32 	%r13, [%rd21];
	and.b32  	%r14, %r13, 1;
	setp.eq.b32 	%p3, %r14, 1;
	@%p3 bra 	$L__BB2_8;
	add.s64 	%rd23, %rd7, %rd20;
	add.s64 	%rd24, %rd8, %rd20;
	ld.global.u32 	%r15, [%rd24];
	mul.wide.s32 	%rd25, %r15, 4;
	add.s64 	%rd26, %rd9, %rd25;
	ld.global.u32 	%r16, [%rd23];
	st.global.u32 	[%rd26], %r16;
$L__BB2_8:
	cvt.u32.u64 	%r17, %rd12;
	add.s32 	%r18, %r17, 256;
	cvt.u64.u32 	%rd27, %r18;
	setp.le.s64 	%p4, %rd11, %rd27;
	@%p4 bra 	$L__BB2_11;
	add.s64 	%rd14, %rd1, %rd12;
	shl.b64 	%rd28, %rd14, 2;
	add.s64 	%rd29, %rd10, %rd28;
	ld.global.u32 	%r19, [%rd29+1024];
	and.b32  	%r20, %r19, 1;
	setp.eq.b32 	%p5, %r20, 1;
	@%p5 bra 	$L__BB2_11;
	add.s64 	%rd31, %rd7, %rd28;
	add.s64 	%rd32, %rd8, %rd28;
	ld.global.u32 	%r21, [%rd32+1024];
	mul.wide.s32 	%rd33, %r21, 4;
	add.s64 	%rd34, %rd9, %rd33;
	ld.global.u32 	%r22, [%rd31+1024];
	st.global.u32 	[%rd34], %r22;
$L__BB2_11:
	ret;

}
	// .globl	_ZN3cub18CUB_300001_SM_10006detail8for_each13static_kernelINS2_12policy_hub_t12policy_500_tElN6thrust24THRUST_300001_SM_1000_NS8cuda_cub11__transform17unary_transform_fINS7_6detail15normal_iteratorINS7_10device_ptrIiEEEENS7_20permutation_iteratorISF_SF_EESF_N4cuda3std3__410__identityESL_EEEEvT0_T1_
.visible .entry _ZN3cub18CUB_300001_SM_10006detail8for_each13static_kernelINS2_12policy_hub_t12policy_500_tElN6thrust24THRUST_300001_SM_1000_NS8cuda_cub11__transform17unary_transform_fINS7_6detail15normal_iteratorINS7_10device_ptrIiEEEENS7_20permutation_iteratorISF_SF_EESF_N4cuda3std3__410__identityESL_EEEEvT0_T1_(
	.param .u64 _ZN3cub18CUB_300001_SM_10006detail8for_each13static_kernelINS2_12policy_hub_t12policy_500_tElN6thrust24THRUST_300001_SM_1000_NS8cuda_cub11__transform17unary_transform_fINS7_6detail15normal_iteratorINS7_10device_ptrIiEEEENS7_20permutation_iteratorISF_SF_EESF_N4cuda3std3__410__identityESL_EEEEvT0_T1__param_0,
	.param .align 8 .b8 _ZN3cub18CUB_300001_SM_10006detail8for_each13static_kernelINS2_12policy_hub_t12policy_500_tElN6thrust24THRUST_300001_SM_1000_NS8cuda_cub11__transform17unary_transform_fINS7_6detail15normal_iteratorINS7_10device_ptrIiEEEENS7_20permutation_iteratorISF_SF_EESF_N4cuda3std3__410__identityESL_EEEEvT0_T1__param_1[40]
)
.maxntid 256
{
	.reg .pred 	%p<8>;
	.reg .b16 	%rs<9>;
	.reg .b32 	%r<28>;
	.reg .b64 	%rd<45>;

	ld.param.u64 	%rd18, [_ZN3cub18CUB_300001_SM_10006detail8for_each13static_kernelINS2_12policy_hub_t12policy_500_tElN6thrust24THRUST_300001_SM_1000_NS8cuda_cub11__transform17unary_transform_fINS7_6detail15normal_iteratorINS7_10device_ptrIiEEEENS7_20permutation_iteratorISF_SF_EESF_N4cuda3std3__410__identityESL_EEEEvT0_T1__param_1+24];
	ld.param.u64 	%rd17, [_ZN3cub18CUB_300001_SM_10006detail8for_each13static_kernelINS2_12policy_hub_t12policy_500_tElN6thrust24THRUST_300001_SM_1000_NS8cuda_cub11__transform17unary_transform_fINS7_6detail15normal_iteratorINS7_10device_ptrIiEEEENS7_20permutation_iteratorISF_SF_EESF_N4cuda3std3__410__identityESL_EEEEvT0_T1__param_1+16];
	ld.param.u64 	%rd16, [_ZN3cub18CUB_300001_SM_10006detail8for_each13static_kernelINS2_12policy_hub_t12policy_500_tElN6thrust24THRUST_300001_SM_1000_NS8cuda_cub11__transform17unary_transform_fINS7_6detail15normal_iteratorINS7_10device_ptrIiEEEENS7_20permutation_iteratorISF_SF_EESF_N4cuda3std3__410__identityESL_EEEEvT0_T1__param_1+8];
	ld.param.u64 	%rd15, [_ZN3cub18CUB_300001_SM_10006detail8for_each13static_kernelINS2_12policy_hub_t12policy_500_tElN6thrust24THRUST_300001_SM_1000_NS8cuda_cub11__transform17unary_transform_fINS7_6detail15normal_iteratorINS7_10device_ptrIiEEEENS7_20permutation_iteratorISF_SF_EESF_N4cuda3std3__410__identityESL_EEEEvT0_T1__param_1];
	ld.param.u64 	%rd19, [_ZN3cub18CUB_300001_SM_10006detail8for_each13static_kernelINS2_12policy_hub_t12policy_500_tElN6thrust24THRUST_300001_SM_1000_NS8cuda_cub11__transform17unary_transform_fINS7_6detail15normal_iteratorINS7_10device_ptrIiEEEENS7_20permutation_iteratorISF_SF_EESF_N4cuda3std3__410__identityESL_EEEEvT0_T1__param_0];
	mov.u32 	%r11, %ctaid.x;
	mul.wide.u32 	%rd1, %r11, 512;
	sub.s64 	%rd2, %rd19, %rd1;
	setp.lt.s64 	%p1, %rd2, 512;
	@%p1 bra 	$L__BB3_5;
	cvta.to.global.u64 	%rd35, %rd15;
	cvta.to.global.u64 	%rd36, %rd16;
	cvta.to.global.u64 	%rd3, %rd17;
	cvta.to.global.u64 	%rd37, %rd18;
	mov.u32 	%r21, %tid.x;
	cvt.u64.u32 	%rd38, %r21;
	add.s64 	%rd39, %rd1, %rd38;
	shl.b64 	%rd40, %rd39, 2;
	add.s64 	%rd4, %rd37, %rd40;
	ld.global.u32 	%r22, [%rd4];
	setp.eq.s32 	%p6, %r22, 0;
	add.s64 	%rd5, %rd35, %rd40;
	add.s64 	%rd6, %rd36, %rd40;
	@%p6 bra 	$L__BB3_3;
	ld.global.u32 	%r23, [%rd6];
	mul.wide.s32 	%rd41, %r23, 4;
	add.s64 	%rd42, %rd3, %rd41;
	ld.global.u32 	%r24, [%rd5];
	st.global.u32 	[%rd42], %r24;
$L__BB3_3:
	ld.global.u32 	%r25, [%rd4+1024];
	setp.eq.s32 	%p7, %r25, 0;
	@%p7 bra 	$L__BB3_11;
	ld.global.u32 	%r26, [%rd6+1024];
	mul.wide.s32 	%rd43, %r26, 4;
	add.s64 	%rd44, %rd3, %rd43;
	ld.global.u32 	%r27, [%rd5+1024];
	st.global.u32 	[%rd44], %r27;
	bra.uni 	$L__BB3_11;
$L__BB3_5:
	cvta.to.global.u64 	%rd7, %rd15;
	cvta.to.global.u64 	%rd8, %rd16;
	cvta.to.global.u64 	%rd9, %rd17;
	cvta.to.global.u64 	%rd10, %rd18;
	mov.u32 	%r12, %tid.x;
	cvt.s64.s32 	%rd11, %rd2;
	cvt.u64.u32 	%rd12, %r12;
	setp.le.s64 	%p2, %rd11, %rd12;
	@%p2 bra 	$L__BB3_8;
	add.s64 	%rd13, %rd1, %rd12;
	shl.b64 	%rd20, %rd13, 2;
	add.s64 	%rd21, %rd10, %rd20;
	ld.global.u32 	%r13, [%rd21];
	setp.eq.s32 	%p3, %r13, 0;
	@%p3 bra 	$L__BB3_8;
	add.s64 	%rd23, %rd7, %rd20;
	add.s64 	%rd24, %rd8, %rd20;
	ld.global.u32 	%r14, [%rd24];
	mul.wide.s32 	%rd25, %r14, 4;
	add.s64 	%rd26, %rd9, %rd25;
	ld.global.u32 	%r15, [%rd23];
	st.global.u32 	[%rd26], %r15;
$L__BB3_8:
	cvt.u32.u64 	%r16, %rd12;
	add.s32 	%r17, %r16, 256;
	cvt.u64.u32 	%rd27, %r17;
	setp.le.s64 	%p4, %rd11, %rd27;
	@%p4 bra 	$L__BB3_11;
	add.s64 	%rd14, %rd1, %rd12;
	shl.b64 	%rd28, %rd14, 2;
	add.s64 	%rd29, %rd10, %rd28;
	ld.global.u32 	%r18, [%rd29+1024];
	setp.eq.s32 	%p5, %r18, 0;
	@%p5 bra 	$L__BB3_11;
	add.s64 	%rd31, %rd7, %rd28;
	add.s64 	%rd32, %rd8, %rd28;
	ld.global.u32 	%r19, [%rd32+1024];
	mul.wide.s32 	%rd33, %r19, 4;
	add.s64 	%rd34, %rd9, %rd33;
	ld.global.u32 	%r20, [%rd31+1024];
	st.global.u32 	[%rd34], %r20;
$L__BB3_11:
	ret;

}


// ===== COMPILED SASS (sm_100) =====

	.target	sm_100

	.elftype	@"ET_EXEC"


//--------------------- .note.nv.tkinfo           --------------------------
	.section	.note.nv.tkinfo,"",@"SHT_NOTE"
	.sectionflags	@"SHF_NOTE_NV_TKINFO"
	.tkinfo
        /*0018*/ 	.word	0x00000002
        /*0030*/ 	.string	""
        /*0030*/ 	.string	"ptxas"
        /*0030*/ 	.string	"Cuda compilation tools, release 13.0, V13.0.88"
        /*0030*/ 	.string	"Build cuda_13.0.r13.0/compiler.36424714_0"
        /*0030*/ 	.string	"-arch sm_100 -m 64 "



//--------------------- .note.nv.cuinfo           --------------------------
	.section	.note.nv.cuinfo,"",@"SHT_NOTE"
	.sectionflags	@"SHF_NOTE_NV_CUINFO"
        /*0018*/ 	.short	0x0002
        /*001a*/ 	.short	0x0064
        /*001c*/ 	.short	0x0082
	.zero		2


//--------------------- .nv.info                  --------------------------
	.section	.nv.info,"",@"SHT_CUDA_INFO"
	.align	4


	//----- nvinfo : EIATTR_REGCOUNT
	.align		4
        /*0000*/ 	.byte	0x04, 0x2f
        /*0002*/ 	.short	(.L_46 - .L_45)
	.align		4
.L_45:
        /*0004*/ 	.word	index@(_ZN3cub18CUB_300001_SM_10006detail11EmptyKernelIvEEvv)
        /*0008*/ 	.word	0x00000004


	//----- nvinfo : EIATTR_FRAME_SIZE
	.align		4
.L_46:
        /*000c*/ 	.byte	0x04, 0x11
        /*000e*/ 	.short	(.L_48 - .L_47)
	.align		4
.L_47:
        /*0010*/ 	.word	index@(_ZN3cub18CUB_300001_SM_10006detail11EmptyKernelIvEEvv)
        /*0014*/ 	.word	0x00000000


	//----- nvinfo : EIATTR_REGCOUNT
	.align		4
.L_48:
        /*0018*/ 	.byte	0x04, 0x2f
        /*001a*/ 	.short	(.L_50 - .L_49)
	.align		4
.L_49:
        /*001c*/ 	.word	index@(_ZN3cub18CUB_300001_SM_10006detail8for_each13static_kernelINS2_12policy_hub_t12policy_500_tEmN6thrust24THRUST_300001_SM_1000_NS8cuda_cub20__uninitialized_fill7functorINS7_10device_ptrIiEEiEEEEvT0_T1_)
        /*0020*/ 	.word	0x00000008


	//----- nvinfo : EIATTR_FRAME_SIZE
	.align		4
.L_50:
        /*0024*/ 	.byte	0x04, 0x11
        /*0026*/ 	.short	(.L_52 - .L_51)
	.align		4
.L_51:
        /*0028*/ 	.word	index@(_ZN3cub18CUB_300001_SM_10006detail8for_each13static_kernelINS2_12policy_hub_t12policy_500_tEmN6thrust24THRUST_300001_SM_1000_NS8cuda_cub20__uninitialized_fill7functorINS7_10device_ptrIiEEiEEEEvT0_T1_)
        /*002c*/ 	.word	0x00000000


	//----- nvinfo : EIATTR_REGCOUNT
	.align		4
.L_52:
        /*0030*/ 	.byte	0x04, 0x2f
        /*0032*/ 	.short	(.L_54 - .L_53)
	.align		4
.L_53:
        /*0034*/ 	.word	index@(_ZN3cub18CUB_300001_SM_10006detail8for_each13static_kernelINS2_12policy_hub_t12policy_500_tElN6thrust24THRUST_300001_SM_1000_NS8cuda_cub11__transform17unary_transform_fINS7_6detail15normal_iteratorINS7_10device_ptrIiEEEENS7_20permutation_iteratorISF_SF_EESF_N4cuda3std3__410__identityE7is_evenEEEEvT0_T1_)
        /*0038*/ 	.word	0x00000010


	//----- nvinfo : EIATTR_FRAME_SIZE
	.align		4
.L_54:
        /*003c*/ 	.byte	0x04, 0x11
        /*003e*/ 	.short	(.L_56 - .L_55)
	.align		4
.L_55:
        /*0040*/ 	.word	index@(_ZN3cub18CUB_300001_SM_10006detail8for_each13static_kernelINS2_12policy_hub_t12policy_500_tElN6thrust24THRUST_300001_SM_1000_NS8cuda_cub11__transform17unary_transform_fINS7_6detail15normal_iteratorINS7_10device_ptrIiEEEENS7_20permutation_iteratorISF_SF_EESF_N4cuda3std3__410__identityE7is_evenEEEEvT0_T1_)
        /*0044*/ 	.word	0x00000000


	//----- nvinfo : EIATTR_REGCOUNT
	.align		4
.L_56:
        /*0048*/ 	.byte	0x04, 0x2f
        /*004a*/ 	.short	(.L_58 - .L_57)
	.align		4
.L_57:
        /*004c*/ 	.word	index@(_ZN3cub18CUB_300001_SM_10006detail8for_each13static_kernelINS2_12policy_hub_t12policy_500_tElN6thrust24THRUST_300001_SM_1000_NS8cuda_cub11__transform17unary_transform_fINS7_6detail15normal_iteratorINS7_10device_ptrIiEEEENS7_20permutation_iteratorISF_SF_EESF_N4cuda3std3__410__identityESL_EEEEvT0_T1_)
        /*0050*/ 	.word	0x00000010


	//----- nvinfo : EIATTR_FRAME_SIZE
	.align		4
.L_58:
        /*0054*/ 	.byte	0x04, 0x11
        /*0056*/ 	.short	(.L_60 - .L_59)
	.align		4
.L_59:
        /*0058*/ 	.word	index@(_ZN3cub18CUB_300001_SM_10006detail8for_each13static_kernelINS2_12policy_hub_t12policy_500_tElN6thrust24THRUST_300001_SM_1000_NS8cuda_cub11__transform17unary_transform_fINS7_6detail15normal_iteratorINS7_10device_ptrIiEEEENS7_20permutation_iteratorISF_SF_EESF_N4cuda3std3__410__identityESL_EEEEvT0_T1_)
        /*005c*/ 	.word	0x00000000


	//----- nvinfo : EIATTR_MIN_STACK_SIZE
	.align		4
.L_60:
        /*0060*/ 	.byte	0x04, 0x12
        /*0062*/ 	.short	(.L_62 - .L_61)
	.align		4
.L_61:
        /*0064*/ 	.word	index@(_ZN3cub18CUB_300001_SM_10006detail8for_each13static_kernelINS2_12policy_hub_t12policy_500_tElN6thrust24THRUST_300001_SM_1000_NS8cuda_cub11__transform17unary_transform_fINS7_6detail15normal_iteratorINS7_10device_ptrIiEEEENS7_20permutation_iteratorISF_SF_EESF_N4cuda3std3__410__identityESL_EEEEvT0_T1_)
        /*0068*/ 	.word	0x00000000


	//----- nvinfo : EIATTR_MIN_STACK_SIZE
	.align		4
.L_62:
        /*006c*/ 	.byte	0x04, 0x12
        /*006e*/ 	.short	(.L_64 - .L_63)
	.align		4
.L_63:
        /*0070*/ 	.word	index@(_ZN3cub18CUB_300001_SM_10006detail8for_each13static_kernelINS2_12policy_hub_t12policy_500_tElN6thrust24THRUST_300001_SM_1000_NS8cuda_cub11__transform17unary_transform_fINS7_6detail15normal_iteratorINS7_10device_ptrIiEEEENS7_20permutation_iteratorISF_SF_EESF_N4cuda3std3__410__identityE7is_evenEEEEvT0_T1_)
        /*0074*/ 	.word	0x00000000


	//----- nvinfo : EIATTR_MIN_STACK_SIZE
	.align		4
.L_64:
        /*0078*/ 	.byte	0x04, 0x12
        /*007a*/ 	.short	(.L_66 - .L_65)
	.align		4
.L_65:
        /*007c*/ 	.word	index@(_ZN3cub18CUB_300001_SM_10006detail8for_each13static_kernelINS2_12policy_hub_t12policy_500_tEmN6thrust24THRUST_300001_SM_1000_NS8cuda_cub20__uninitialized_fill7functorINS7_10device_ptrIiEEiEEEEvT0_T1_)
        /*0080*/ 	.word	0x00000000


	//----- nvinfo : EIATTR_MIN_STACK_SIZE
	.align		4
.L_66:
        /*0084*/ 	.byte	0x04, 0x12
        /*0086*/ 	.short	(.L_68 - .L_67)
	.align		4
.L_67:
        /*0088*/ 	.word	index@(_ZN3cub18CUB_300001_SM_10006detail11EmptyKernelIvEEvv)
        /*008c*/ 	.word	0x00000000
.L_68:


//--------------------- .nv.compat                --------------------------
	.section	.nv.compat,"",@"SHT_CUDA_COMPAT_INFO"
	.align	4
        /*0000*/ 	.byte	0x02, 0x09, 0x00, 0x00, 0x02, 0x02, 0x01, 0x00, 0x02, 0x05, 0x05, 0x00, 0x03, 0x07, 0x01, 0x01
        /*0010*/ 	.byte	0x02, 0x03, 0x00, 0x00, 0x02, 0x06, 0x01, 0x00, 0x04, 0x0b, 0x08, 0x00, 0x09, 0x00, 0x00, 0x00
        /*0020*/ 	.byte	0x00, 0x00, 0x00, 0x00


//--------------------- .nv.info._ZN3cub18CUB_300001_SM_10006detail8for_each13static_kernelINS2_12policy_hub_t12policy_500_tElN6thrust24THRUST_300001_SM_1000_NS8cuda_cub11__transform17unary_transform_fINS7_6detail15normal_iteratorINS7_10device_ptrIiEEEENS7_20permutation_iteratorISF_SF_EESF_N4cuda3std3__410__identityESL_EEEEvT0_T1_ --------------------------
	.section	.nv.info._ZN3cub18CUB_300001_SM_10006detail8for_each13static_kernelINS2_12policy_hub_t12policy_500_tElN6thrust24THRUST_300001_SM_1000_NS8cuda_cub11__transform17unary_transform_fINS7_6detail15normal_iteratorINS7_10device_ptrIiEEEENS7_20permutation_iteratorISF_SF_EESF_N4cuda3std3__410__identityESL_EEEEvT0_T1_,"",@"SHT_CUDA_INFO"
	.sectionflags	@""
	.align	4


	//----- nvinfo : EIATTR_CUDA_API_VERSION
	.align		4
        /*0000*/ 	.byte	0x04, 0x37
        /*0002*/ 	.short	(.L_70 - .L_69)
.L_69:
        /*0004*/ 	.word	0x00000082


	//----- nvinfo : EIATTR_KPARAM_INFO
	.align		4
.L_70:
        /*0008*/ 	.byte	0x04, 0x17
        /*000a*/ 	.short	(.L_72 - .L_71)
.L_71:
        /*000c*/ 	.word	0x00000000
        /*0010*/ 	.short	0x0001
        /*0012*/ 	.short	0x0008
        /*0014*/ 	.byte	0x00, 0xf0, 0xa1, 0x00


	//----- nvinfo : EIATTR_KPARAM_INFO
	.align		4
.L_72:
        /*0018*/ 	.byte	0x04, 0x17
        /*001a*/ 	.short	(.L_74 - .L_73)
.L_73:
        /*001c*/ 	.word	0x00000000
        /*0020*/ 	.short	0x0000
        /*0022*/ 	.short	0x0000
        /*0024*/ 	.byte	0x00, 0xf0, 0x21, 0x00


	//----- nvinfo : EIATTR_SPARSE_MMA_MASK
	.align		4
.L_74:
        /*0028*/ 	.byte	0x03, 0x50
        /*002a*/ 	.short	0x0000


	//----- nvinfo : EIATTR_MAXREG_COUNT
	.align		4
        /*002c*/ 	.byte	0x03, 0x1b
        /*002e*/ 	.short	0x00ff


	//----- nvinfo : EIATTR_MERCURY_ISA_VERSION
	.align		4
        /*0030*/ 	.byte	0x03, 0x5f
        /*0032*/ 	.short	0x0101


	//----- nvinfo : EIATTR_VRC_CTA_INIT_COUNT
	.align		4
        /*0034*/ 	.byte	0x02, 0x4a
	.zero		1
	.zero		1


	//----- nvinfo : EIATTR_EXIT_INSTR_OFFSETS
	.align		4
        /*0038*/ 	.byte	0x04, 0x1c
        /*003a*/ 	.short	(.L_76 - .L_75)


	//   ....[0]....
.L_75:
        /*003c*/ 	.word	0x00000210


	//   ....[1]....
        /*0040*/ 	.word	0x00000270


	//   ....[2]....
        /*0044*/ 	.word	0x00000490


	//   ....[3]....
        /*0048*/ 	.word	0x00000530


	//   ....[4]....
        /*004c*/ 	.word	0x000005f0


	//----- nvinfo : EIATTR_MAX_THREADS
	.align		4
.L_76:
        /*0050*/ 	.byte	0x04, 0x05
        /*0052*/ 	.short	(.L_78 - .L_77)
.L_77:
        /*0054*/ 	.word	0x00000100
        /*0058*/ 	.word	0x00000001
        /*005c*/ 	.word	0x00000001


	//----- nvinfo : EIATTR_CRS_STACK_SIZE
	.align		4
.L_78:
        /*0060*/ 	.byte	0x04, 0x1e
        /*0062*/ 	.short	(.L_80 - .L_79)
.L_79:
        /*0064*/ 	.word	0x00000000


	//----- nvinfo : EIATTR_CBANK_PARAM_SIZE
	.align		4
.L_80:
        /*0068*/ 	.byte	0x03, 0x19
        /*006a*/ 	.short	0x0030


	//----- nvinfo : EIATTR_PARAM_CBANK
	.align		4
        /*006c*/ 	.byte	0x04, 0x0a
        /*006e*/ 	.short	(.L_82 - .L_81)
	.align		4
.L_81:
        /*0070*/ 	.word	index@(.nv.constant0._ZN3cub18CUB_300001_SM_10006detail8for_each13static_kernelINS2_12policy_hub_t12policy_500_tElN6thrust24THRUST_300001_SM_1000_NS8cuda_cub11__transform17unary_transform_fINS7_6detail15normal_iteratorINS7_10device_ptrIiEEEENS7_20permutation_iteratorISF_SF_EESF_N4cuda3std3__410__identityESL_EEEEvT0_T1_)
        /*0074*/ 	.short	0x0380
        /*0076*/ 	.short	0x0030


	//----- nvinfo : EIATTR_SW_WAR
	.align		4
.L_82:
        /*0078*/ 	.byte	0x04, 0x36
        /*007a*/ 	.short	(.L_84 - .L_83)
.L_83:
        /*007c*/ 	.word	0x00000008
.L_84:


//--------------------- .nv.info._ZN3cub18CUB_300001_SM_10006detail8for_each13static_kernelINS2_12policy_hub_t12policy_500_tElN6thrust24THRUST_300001_SM_1000_NS8cuda_cub11__transform17unary_transform_fINS7_6detail15normal_iteratorINS7_10device_ptrIiEEEENS7_20permutation_iteratorISF_SF_EESF_N4cuda3std3__410__identityE7is_evenEEEEvT0_T1_ --------------------------
	.section	.nv.info._ZN3cub18CUB_300001_SM_10006detail8for_each13static_kernelINS2_12policy_hub_t12policy_500_tElN6thrust24THRUST_300001_SM_1000_NS8cuda_cub11__transform17unary_transform_fINS7_6detail15normal_iteratorINS7_10device_ptrIiEEEENS7_20permutation_iteratorISF_SF_EESF_N4cuda3std3__410__identityE7is_evenEEEEvT0_T1_,"",@"SHT_CUDA_INFO"
	.sectionflags	@""
	.align	4


	//----- nvinfo : EIATTR_CUDA_API_VERSION
	.align		4
        /*0000*/ 	.byte	0x04, 0x37
        /*0002*/ 	.short	(.L_86 - .L_85)
.L_85:
        /*0004*/ 	.word	0x00000082


	//----- nvinfo : EIATTR_KPARAM_INFO
	.align		4
.L_86:
        /*0008*/ 	.byte	0x04, 0x17
        /*000a*/ 	.short	(.L_88 - .L_87)
.L_87:
        /*000c*/ 	.word	0x00000000
        /*0010*/ 	.short	0x0001
        /*0012*/ 	.short	0x0008
        /*0014*/ 	.byte	0x00, 0xf0, 0xa1, 0x00


	//----- nvinfo : EIATTR_KPARAM_INFO
	.align		4
.L_88:
        /*0018*/ 	.byte	0x04, 0x17
        /*001a*/ 	.short	(.L_90 - .L_89)
.L_89:
        /*001c*/ 	.word	0x00000000
        /*0020*/ 	.short	0x0000
        /*0022*/ 	.short	0x0000
        /*0024*/ 	.byte	0x00, 0xf0, 0x21, 0x00


	//----- nvinfo : EIATTR_SPARSE_MMA_MASK
	.align		4
.L_90:
        /*0028*/ 	.byte	0x03, 0x50
        /*002a*/ 	.short	0x0000


	//----- nvinfo : EIATTR_MAXREG_COUNT
	.align		4
        /*002c*/ 	.byte	0x03, 0x1b
        /*002e*/ 	.short	0x00ff


	//----- nvinfo : EIATTR_MERCURY_ISA_VERSION
	.align		4
        /*0030*/ 	.byte	0x03, 0x5f
        /*0032*/ 	.short	0x0101


	//----- nvinfo : EIATTR_VRC_CTA_INIT_COUNT
	.align		4
        /*0034*/ 	.byte	0x02, 0x4a
	.zero		1
	.zero		1


	//----- nvinfo : EIATTR_EXIT_INSTR_OFFSETS
	.align		4
        /*0038*/ 	.byte	0x04, 0x1c
        /*003a*/ 	.short	(.L_92 - .L_91)


	//   ....[0]....
.L_91:
        /*003c*/ 	.word	0x00000230


	//   ....[1]....
        /*0040*/ 	.word	0x00000290


	//   ....[2]....
        /*0044*/ 	.word	0x000004c0


	//   ....[3]....
        /*0048*/ 	.word	0x00000570


	//   ....[4]....
        /*004c*/ 	.word	0x00000630


	//----- nvinfo : EIATTR_MAX_THREADS
	.align		4
.L_92:
        /*0050*/ 	.byte	0x04, 0x05
        /*0052*/ 	.short	(.L_94 - .L_93)
.L_93:
        /*0054*/ 	.word	0x00000100
        /*0058*/ 	.word	0x00000001
        /*005c*/ 	.word	0x00000001


	//----- nvinfo : EIATTR_CRS_STACK_SIZE
	.align		4
.L_94:
        /*0060*/ 	.byte	0x04, 0x1e
        /*0062*/ 	.short	(.L_96 - .L_95)
.L_95:
        /*0064*/ 	.word	0x00000000


	//----- nvinfo : EIATTR_CBANK_PARAM_SIZE
	.align		4
.L_96:
        /*0068*/ 	.byte	0x03, 0x19
        /*006a*/ 	.short	0x0030


	//----- nvinfo : EIATTR_PARAM_CBANK
	.align		4
        /*006c*/ 	.byte	0x04, 0x0a
        /*006e*/ 	.short	(.L_98 - .L_97)
	.align		4
.L_97:
        /*0070*/ 	.word	index@(.nv.constant0._ZN3cub18CUB_300001_SM_10006detail8for_each13static_kernelINS2_12policy_hub_t12policy_500_tElN6thrust24THRUST_300001_SM_1000_NS8cuda_cub11__transform17unary_transform_fINS7_6detail15normal_iteratorINS7_10device_ptrIiEEEENS7_20permutation_iteratorISF_SF_EESF_N4cuda3std3__410__identityE7is_evenEEEEvT0_T1_)
        /*0074*/ 	.short	0x0380
        /*0076*/ 	.short	0x0030


	//----- nvinfo : EIATTR_SW_WAR
	.align		4
.L_98:
        /*0078*/ 	.byte	0x04, 0x36
        /*007a*/ 	.short	(.L_100 - .L_99)
.L_99:
        /*007c*/ 	.word	0x00000008
.L_100:


//--------------------- .nv.info._ZN3cub18CUB_300001_SM_10006detail8for_each13static_kernelINS2_12policy_hub_t12policy_500_tEmN6thrust24THRUST_300001_SM_1000_NS8cuda_cub20__uninitialized_fill7functorINS7_10device_ptrIiEEiEEEEvT0_T1_ --------------------------
	.section	.nv.info._ZN3cub18CUB_300001_SM_10006detail8for_each13static_kernelINS2_12policy_hub_t12policy_500_tEmN6thrust24THRUST_300001_SM_1000_NS8cuda_cub20__uninitialized_fill7functorINS7_10device_ptrIiEEiEEEEvT0_T1_,"",@"SHT_CUDA_INFO"
	.sectionflags	@""
	.align	4


	//----- nvinfo : EIATTR_CUDA_API_VERSION
	.align		4
        /*0000*/ 	.byte	0x04, 0x37
        /*0002*/ 	.short	(.L_102 - .L_101)
.L_101:
        /*0004*/ 	.word	0x00000082


	//----- nvinfo : EIATTR_KPARAM_INFO
	.align		4
.L_102:
        /*0008*/ 	.byte	0x04, 0x17
        /*000a*/ 	.short	(.L_104 - .L_103)
.L_103:
        /*000c*/ 	.word	0x00000000
        /*0010*/ 	.short	0x0001
        /*0012*/ 	.short	0x0008
        /*0014*/ 	.byte	0x00, 0xf0, 0x41, 0x00


	//----- nvinfo : EIATTR_KPARAM_INFO
	.align		4
.L_104:
        /*0018*/ 	.byte	0x04, 0x17
        /*001a*/ 	.short	(.L_106 - .L_105)
.L_105:
        /*001c*/ 	.word	0x00000000
        /*0020*/ 	.short	0x0000
        /*0022*/ 	.short	0x0000
        /*0024*/ 	.byte	0x00, 0xf0, 0x21, 0x00


	//----- nvinfo : EIATTR_SPARSE_MMA_MASK
	.align		4
.L_106:
        /*0028*/ 	.byte	0x03, 0x50
        /*002a*/ 	.short	0x0000


	//----- nvinfo : EIATTR_MAXREG_COUNT
	.align		4
        /*002c*/ 	.byte	0x03, 0x1b
        /*002e*/ 	.short	0x00ff


	//----- nvinfo : EIATTR_MERCURY_ISA_VERSION
	.align		4
        /*0030*/ 	.byte	0x03, 0x5f
        /*0032*/ 	.short	0x0101


	//----- nvinfo : EIATTR_VRC_CTA_INIT_COUNT
	.align		4
        /*0034*/ 	.byte	0x02, 0x4a
	.zero		1
	.zero		1


	//----- nvinfo : EIATTR_EXIT_INSTR_OFFSETS
	.align		4
        /*0038*/ 	.byte	0x04, 0x1c
        /*003a*/ 	.short	(.L_108 - .L_107)


	//   ....[0]....
.L_107:
        /*003c*/ 	.word	0x00000130


	//   ....[1]....
        /*0040*/ 	.word	0x00000230


	//   ....[2]....
        /*0044*/ 	.word	0x00000260


	//----- nvinfo : EIATTR_MAX_THREADS
	.align		4
.L_108:
        /*0048*/ 	.byte	0x04, 0x05
        /*004a*/ 	.short	(.L_110 - .L_109)
.L_109:
        /*004c*/ 	.word	0x00000100
        /*0050*/ 	.word	0x00000001
        /*0054*/ 	.word	0x00000001


	//----- nvinfo : EIATTR_CBANK_PARAM_SIZE
	.align		4
.L_110:
        /*0058*/ 	.byte	0x03, 0x19
        /*005a*/ 	.short	0x0018


	//----- nvinfo : EIATTR_PARAM_CBANK
	.align		4
        /*005c*/ 	.byte	0x04, 0x0a
        /*005e*/ 	.short	(.L_112 - .L_111)
	.align		4
.L_111:
        /*0060*/ 	.word	index@(.nv.constant0._ZN3cub18CUB_300001_SM_10006detail8for_each13static_kernelINS2_12policy_hub_t12policy_500_tEmN6thrust24THRUST_300001_SM_1000_NS8cuda_cub20__uninitialized_fill7functorINS7_10device_ptrIiEEiEEEEvT0_T1_)
        /*0064*/ 	.short	0x0380
        /*0066*/ 	.short	0x0018


	//----- nvinfo : EIATTR_SW_WAR
	.align		4
.L_112:
        /*0068*/ 	.byte	0x04, 0x36
        /*006a*/ 	.short	(.L_114 - .L_113)
.L_113:
        /*006c*/ 	.word	0x00000008
.L_114:


//--------------------- .nv.info._ZN3cub18CUB_300001_SM_10006detail11EmptyKernelIvEEvv --------------------------
	.section	.nv.info._ZN3cub18CUB_300001_SM_10006detail11EmptyKernelIvEEvv,"",@"SHT_CUDA_INFO"
	.sectionflags	@""
	.align	4


	//----- nvinfo : EIATTR_CUDA_API_VERSION
	.align		4
        /*0000*/ 	.byte	0x04, 0x37
        /*0002*/ 	.short	(.L_116 - .L_115)
.L_115:
        /*0004*/ 	.word	0x00000082


	//----- nvinfo : EIATTR_SPARSE_MMA_MASK
	.align		4
.L_116:
        /*0008*/ 	.byte	0x03, 0x50
        /*000a*/ 	.short	0x0000


	//----- nvinfo : EIATTR_MAXREG_COUNT
	.align		4
        /*000c*/ 	.byte	0x03, 0x1b
        /*000e*/ 	.short	0x00ff


	//----- nvinfo : EIATTR_MERCURY_ISA_VERSION
	.align		4
        /*0010*/ 	.byte	0x03, 0x5f
        /*0012*/ 	.short	0x0101


	//----- nvinfo : EIATTR_VRC_CTA_INIT_COUNT
	.align		4
        /*0014*/ 	.byte	0x02, 0x4a
	.zero		1
	.zero		1


	//----- nvinfo : EIATTR_EXIT_INSTR_OFFSETS
	.align		4
        /*0018*/ 	.byte	0x04, 0x1c
        /*001a*/ 	.short	(.L_118 - .L_117)


	//   ....[0]....
.L_117:
        /*001c*/ 	.word	0x00000010


	//----- nvinfo : EIATTR_SW_WAR
	.align		4
.L_118:
        /*0020*/ 	.byte	0x04, 0x36
        /*0022*/ 	.short	(.L_120 - .L_119)
.L_119:
        /*0024*/ 	.word	0x00000008
.L_120:


//--------------------- .nv.callgraph             --------------------------
	.section	.nv.callgraph,"",@"SHT_CUDA_CALLGRAPH"
	.align	4
	.sectionentsize	8
	.align		4
        /*0000*/ 	.word	0x00000000
	.align		4
        /*0004*/ 	.word	0xffffffff
	.align		4
        /*0008*/ 	.word	0x00000000
	.align		4
        /*000c*/ 	.word	0xfffffffe
	.align		4
        /*0010*/ 	.word	0x00000000
	.align		4
        /*0014*/ 	.word	0xfffffffd
	.align		4
        /*0018*/ 	.word	0x00000000
	.align		4
        /*001c*/ 	.word	0xfffffffc


//--------------------- .nv.constant4             --------------------------
	.section	.nv.constant4,"a",@progbits
	.align	8
	.align		8
.nv.constant4:
        /*0000*/ 	.dword	_ZN34_INTERNAL_fd860104_4_k_cu_0da159924cuda3std3__45__cpo5beginE
	.align		8
        /*0008*/ 	.dword	_ZN34_INTERNAL_fd860104_4_k_cu_0da159924cuda3std3__45__cpo3endE
	.align		8
        /*0010*/ 	.dword	_ZN34_INTERNAL_fd860104_4_k_cu_0da159924cuda3std3__45__cpo6cbeginE
	.align		8
        /*0018*/ 	.dword	_ZN34_INTERNAL_fd860104_4_k_cu_0da159924cuda3std3__45__cpo4cendE
	.align		8
        /*0020*/ 	.dword	_ZN34_INTERNAL_fd860104_4_k_cu_0da159924cuda3std3__45__cpo6rbeginE
	.align		8
        /*0028*/ 	.dword	_ZN34_INTERNAL_fd860104_4_k_cu_0da159924cuda3std3__45__cpo4rendE
	.align		8
        /*0030*/ 	.dword	_ZN34_INTERNAL_fd860104_4_k_cu_0da159924cuda3std3__45__cpo7crbeginE
	.align		8
        /*0038*/ 	.dword	_ZN34_INTERNAL_fd860104_4_k_cu_0da159924cuda3std3__45__cpo5crendE
	.align		8
        /*0040*/ 	.dword	_ZN34_INTERNAL_fd860104_4_k_cu_0da159924cuda3std3__436_GLOBAL__N__fd860104_4_k_cu_0da159926ignoreE
	.align		8
        /*0048*/ 	.dword	_ZN34_INTERNAL_fd860104_4_k_cu_0da159924cuda3std3__419piecewise_constructE
	.align		8
        /*0050*/ 	.dword	_ZN34_INTERNAL_fd860104_4_k_cu_0da159924cuda3std3__48in_placeE
	.align		8
        /*0058*/ 	.dword	_ZN34_INTERNAL_fd860104_4_k_cu_0da159924cuda3std3__420unreachable_sentinelE
	.align		8
        /*0060*/ 	.dword	_ZN34_INTERNAL_fd860104_4_k_cu_0da159924cuda3std3__47nulloptE
	.align		8
        /*0068*/ 	.dword	_ZN34_INTERNAL_fd860104_4_k_cu_0da159924cuda3std3__48unexpectE
	.align		8
        /*0070*/ 	.dword	_ZN34_INTERNAL_fd860104_4_k_cu_0da159924cuda3std6ranges3__45__cpo4swapE
	.align		8
        /*0078*/ 	.dword	_ZN34_INTERNAL_fd860104_4_k_cu_0da159924cuda3std6ranges3__45__cpo9iter_moveE
	.align		8
        /*0080*/ 	.dword	_ZN34_INTERNAL_fd860104_4_k_cu_0da159924cuda3std6ranges3__45__cpo5beginE
	.align		8
        /*0088*/ 	.dword	_ZN34_INTERNAL_fd860104_4_k_cu_0da159924cuda3std6ranges3__45__cpo3endE
	.align		8
        /*0090*/ 	.dword	_ZN34_INTERNAL_fd860104_4_k_cu_0da159924cuda3std6ranges3__45__cpo6cbeginE
	.align		8
        /*0098*/ 	.dword	_ZN34_INTERNAL_fd860104_4_k_cu_0da159924cuda3std6ranges3__45__cpo4cendE
	.align		8
        /*00a0*/ 	.dword	_ZN34_INTERNAL_fd860104_4_k_cu_0da159924cuda3std6ranges3__45__cpo7advanceE
	.align		8
        /*00a8*/ 	.dword	_ZN34_INTERNAL_fd860104_4_k_cu_0da159924cuda3std6ranges3__45__cpo9iter_swapE
	.align		8
        /*00b0*/ 	.dword	_ZN34_INTERNAL_fd860104_4_k_cu_0da159924cuda3std6ranges3__45__cpo4nextE
	.align		8
        /*00b8*/ 	.dword	_ZN34_INTERNAL_fd860104_4_k_cu_0da159924cuda3std6ranges3__45__cpo4prevE
	.align		8
        /*00c0*/ 	.dword	_ZN34_INTERNAL_fd860104_4_k_cu_0da159924cuda3std6ranges3__45__cpo4dataE
	.align		8
        /*00c8*/ 	.dword	_ZN34_INTERNAL_fd860104_4_k_cu_0da159924cuda3std6ranges3__45__cpo5cdataE
	.align		8
        /*00d0*/ 	.dword	_ZN34_INTERNAL_fd860104_4_k_cu_0da159924cuda3std6ranges3__45__cpo4sizeE
	.align		8
        /*00d8*/ 	.dword	_ZN34_INTERNAL_fd860104_4_k_cu_0da159924cuda3std6ranges3__45__cpo5ssizeE
	.align		8
        /*00e0*/ 	.dword	_ZN34_INTERNAL_fd860104_4_k_cu_0da159924cuda3std6ranges3__45__cpo8distanceE
	.align		8
        /*00e8*/ 	.dword	_ZN34_INTERNAL_fd860104_4_k_cu_0da159926thrust24THRUST_300001_SM_1000_NS8cuda_cub3parE
	.align		8
        /*00f0*/ 	.dword	_ZN34_INTERNAL_fd860104_4_k_cu_0da159926thrust24THRUST_300001_SM_1000_NS8cuda_cub10par_nosyncE
	.align		8
        /*00f8*/ 	.dword	_ZN34_INTERNAL_fd860104_4_k_cu_0da159926thrust24THRUST_300001_SM_1000_NS6system6detail10sequential3seqE
	.align		8
        /*0100*/ 	.dword	_ZN34_INTERNAL_fd860104_4_k_cu_0da159926thrust24THRUST_300001_SM_1000_NS6system3cpp3parE
	.align		8
        /*0108*/ 	.dword	_ZN34_INTERNAL_fd860104_4_k_cu_0da159926thrust24THRUST_300001_SM_1000_NS12placeholders2_1E
	.align		8
        /*0110*/ 	.dword	_ZN34_INTERNAL_fd860104_4_k_cu_0da159926thrust24THRUST_300001_SM_1000_NS12placeholders2_2E
	.align		8
        /*0118*/ 	.dword	_ZN34_INTERNAL_fd860104_4_k_cu_0da159926thrust24THRUST_300001_SM_1000_NS12placeholders2_3E
	.align		8
        /*0120*/ 	.dword	_ZN34_INTERNAL_fd860104_4_k_cu_0da159926thrust24THRUST_300001_SM_1000_NS12placeholders2_4E
	.align		8
        /*0128*/ 	.dword	_ZN34_INTERNAL_fd860104_4_k_cu_0da159926thrust24THRUST_300001_SM_1000_NS12placeholders2_5E
	.align		8
        /*0130*/ 	.dword	_ZN34_INTERNAL_fd860104_4_k_cu_0da159926thrust24THRUST_300001_SM_1000_NS12placeholders2_6E
	.align		8
        /*0138*/ 	.dword	_ZN34_INTERNAL_fd860104_4_k_cu_0da159926thrust24THRUST_300001_SM_1000_NS12placeholders2_7E
	.align		8
        /*0140*/ 	.dword	_ZN34_INTERNAL_fd860104_4_k_cu_0da159926thrust24THRUST_300001_SM_1000_NS12placeholders2_8E
	.align		8
        /*0148*/ 	.dword	_ZN34_INTERNAL_fd860104_4_k_cu_0da159926thrust24THRUST_300001_SM_1000_NS12placeholders2_9E
	.align		8
        /*0150*/ 	.dword	_ZN34_INTERNAL_fd860104_4_k_cu_0da159926thrust24THRUST_300001_SM_1000_NS12placeholders3_10E
	.align		8
        /*0158*/ 	.dword	_ZN34_INTERNAL_fd860104_4_k_cu_0da159926thrust24THRUST_300001_SM_1000_NS3seqE
	.align		8
        /*0160*/ 	.dword	_ZN34_INTERNAL_fd860104_4_k_cu_0da159926thrust24THRUST_300001_SM_1000_NS6deviceE


//--------------------- .text._ZN3cub18CUB_300001_SM_10006detail8for_each13static_kernelINS2_12policy_hub_t12policy_500_tElN6thrust24THRUST_300001_SM_1000_NS8cuda_cub11__transform17unary_transform_fINS7_6detail15normal_iteratorINS7_10device_ptrIiEEEENS7_20permutation_iteratorISF_SF_EESF_N4cuda3std3__410__identityESL_EEEEvT0_T1_ --------------------------
	.section	.text._ZN3cub18CUB_300001_SM_10006detail8for_each13static_kernelINS2_12policy_hub_t12policy_500_tElN6thrust24THRUST_300001_SM_1000_NS8cuda_cub11__transform17unary_transform_fINS7_6detail15normal_iteratorINS7_10device_ptrIiEEEENS7_20permutation_iteratorISF_SF_EESF_N4cuda3std3__410__identityESL_EEEEvT0_T1_,"ax",@progbits
	.align	128
        .global         _ZN3cub18CUB_300001_SM_10006detail8for_each13static_kernelINS2_12policy_hub_t12policy_500_tElN6thrust24THRUST_300001_SM_1000_NS8cuda_cub11__transform17unary_transform_fINS7_6detail15normal_iteratorINS7_10device_ptrIiEEEENS7_20permutation_iteratorISF_SF_EESF_N4cuda3std3__410__identityESL_EEEEvT0_T1_
        .type           _ZN3cub18CUB_300001_SM_10006detail8for_each13static_kernelINS2_12policy_hub_t12policy_500_tElN6thrust24THRUST_300001_SM_1000_NS8cuda_cub11__transform17unary_transform_fINS7_6detail15normal_iteratorINS7_10device_ptrIiEEEENS7_20permutation_iteratorISF_SF_EESF_N4cuda3std3__410__identityESL_EEEEvT0_T1_,@function
        .size           _ZN3cub18CUB_300001_SM_10006detail8for_each13static_kernelINS2_12policy_hub_t12policy_500_tElN6thrust24THRUST_300001_SM_1000_NS8cuda_cub11__transform17unary_transform_fINS7_6detail15normal_iteratorINS7_10device_ptrIiEEEENS7_20permutation_iteratorISF_SF_EESF_N4cuda3std3__410__identityESL_EEEEvT0_T1_,(.L_x_11 - _ZN3cub18CUB_300001_SM_10006detail8for_each13static_kernelINS2_12policy_hub_t12policy_500_tElN6thrust24THRUST_300001_SM_1000_NS8cuda_cub11__transform17unary_transform_fINS7_6detail15normal_iteratorINS7_10device_ptrIiEEEENS7_20permutation_iteratorISF_SF_EESF_N4cuda3std3__410__identityESL_EEEEvT0_T1_)
        .other          _ZN3cub18CUB_300001_SM_10006detail8for_each13static_kernelINS2_12policy_hub_t12policy_500_tElN6thrust24THRUST_300001_SM_1000_NS8cuda_cub11__transform17unary_transform_fINS7_6detail15normal_iteratorINS7_10device_ptrIiEEEENS7_20permutation_iteratorISF_SF_EESF_N4cuda3std3__410__identityESL_EEEEvT0_T1_,@"STO_CUDA_ENTRY STV_DEFAULT"
_ZN3cub18CUB_300001_SM_10006detail8for_each13static_kernelINS2_12policy_hub_t12policy_500_tElN6thrust24THRUST_300001_SM_1000_NS8cuda_cub11__transform17unary_transform_fINS7_6detail15normal_iteratorINS7_10device_ptrIiEEEENS7_20permutation_iteratorISF_SF_EESF_N4cuda3std3__410__identityESL_EEEEvT0_T1_:
.text._ZN3cub18CUB_300001_SM_10006detail8for_each13static_kernelINS2_12policy_hub_t12policy_500_tElN6thrust24THRUST_300001_SM_1000_NS8cuda_cub11__transform17unary_transform_fINS7_6detail15normal_iteratorINS7_10device_ptrIiEEEENS7_20permutation_iteratorISF_SF_EESF_N4cuda3std3__410__identityESL_EEEEvT0_T1_:
[----:B------:R-:W-:Y:S08]  /*0000*/  LDC R1, c[0x0][0x37c] ;  /* 0x0000df00ff017b82 */ /* 0x000ff00000000800 */
[----:B------:R-:W0:Y:S01]  /*0010*/  S2UR UR4, SR_CTAID.X ;  /* 0x00000000000479c3 */ /* 0x000e220000002500 */
[----:B------:R-:W1:Y:S01]  /*0020*/  LDCU.64 UR6, c[0x0][0x380] ;  /* 0x00007000ff0677ac */ /* 0x000e620008000a00 */
[----:B------:R-:W2:Y:S01]  /*0030*/  LDCU.64 UR8, c[0x0][0x358] ;  /* 0x00006b00ff0877ac */ /* 0x000ea20008000a00 */
[----:B0-----:R-:W-:-:S04]  /*0040*/  UIMAD.WIDE.U32 UR4, UR4, 0x200, URZ ;  /* 0x00000200040478a5 */ /* 0x001fc8000f8e00ff */
[----:B-1----:R-:W-:-:S04]  /*0050*/  UIADD3 UR6, UP0, UPT, -UR4, UR6, URZ ;  /* 0x0000000604067290 */ /* 0x002fc8000ff1e1ff */
[----:B------:R-:W-:Y:S02]  /*0060*/  UIADD3.X UR7, UPT, UPT, ~UR5, UR7, URZ, UP0, !UPT ;  /* 0x0000000705077290 */ /* 0x000fe400087fe5ff */
[----:B------:R-:W-:-:S04]  /*0070*/  UISETP.GE.U32.AND UP0, UPT, UR6, 0x200, UPT ;  /* 0x000002000600788c */ /* 0x000fc8000bf06070 */
[----:B------:R-:W-:-:S09]  /*0080*/  UISETP.GE.AND.EX UP0, UPT, UR7, URZ, UPT, UP0 ;  /* 0x000000ff0700728c */ /* 0x000fd2000bf06300 */
[----:B--2---:R-:W-:Y:S05]  /*0090*/  BRA.U !UP0, `(.L_x_0) ;  /* 0x0000000108787547 */ /* 0x004fea000b800000 */
[----:B------:R-:W0:Y:S01]  /*00a0*/  S2R R0, SR_TID.X ;  /* 0x0000000000007919 */ /* 0x000e220000002100 */
[----:B------:R-:W1:Y:S01]  /*00b0*/  LDCU.64 UR10, c[0x0][0x3a0] ;  /* 0x00007400ff0a77ac */ /* 0x000e620008000a00 */
[----:B------:R-:W2:Y:S01]  /*00c0*/  LDCU.64 UR12, c[0x0][0x390] ;  /* 0x00007200ff0c77ac */ /* 0x000ea20008000a00 */
[----:B0-----:R-:W-:-:S05]  /*00d0*/  IADD3 R0, P0, PT, R0, UR4, RZ ;  /* 0x0000000400007c10 */ /* 0x001fca000ff1e0ff */
[----:B------:R-:W-:Y:S02]  /*00e0*/  IMAD.X R3, RZ, RZ, UR5, P0 ;  /* 0x00000005ff037e24 */ /* 0x000fe400080e06ff */
[----:B------:R-:W-:-:S03]  /*00f0*/  IMAD.SHL.U32 R4, R0, 0x4, RZ ;  /* 0x0000000400047824 */ /* 0x000fc600078e00ff */
[----:B------:R-:W-:Y:S02]  /*0100*/  SHF.L.U64.HI R0, R0, 0x2, R3 ;  /* 0x0000000200007819 */ /* 0x000fe40000010203 */
[----:B-1----:R-:W-:-:S04]  /*0110*/  IADD3 R2, P0, PT, R4, UR10, RZ ;  /* 0x0000000a04027c10 */ /* 0x002fc8000ff1e0ff */
[----:B------:R-:W-:Y:S01]  /*0120*/  IADD3.X R3, PT, PT, R0, UR11, RZ, P0, !PT ;  /* 0x0000000b00037c10 */ /* 0x000fe200087fe4ff */
[----:B------:R-:W0:Y:S04]  /*0130*/  LDCU.64 UR10, c[0x0][0x388] ;  /* 0x00007100ff0a77ac */ /* 0x000e280008000a00 */
[----:B------:R-:W3:Y:S01]  /*0140*/  LDG.E R5, desc[UR8][R2.64] ;  /* 0x0000000802057981 */ /* 0x000ee2000c1e1900 */
[----:B--2---:R-:W-:-:S04]  /*0150*/  IADD3 R6, P2, PT, R4, UR12, RZ ;  /* 0x0000000c04067c10 */ /* 0x004fc8000ff5e0ff */
[----:B------:R-:W-:Y:S02]  /*0160*/  IADD3.X R7, PT, PT, R0, UR13, RZ, P2, !PT ;  /* 0x0000000d00077c10 */ /* 0x000fe400097fe4ff */
[----:B0-----:R-:W-:Y:S02]  /*0170*/  IADD3 R4, P1, PT, R4, UR10, RZ ;  /* 0x0000000a04047c10 */ /* 0x001fe4000ff3e0ff */
[----:B---3--:R-:W-:Y:S02]  /*0180*/  ISETP.NE.AND P0, PT, R5, RZ, PT ;  /* 0x000000ff0500720c */ /* 0x008fe40003f05270 */
[----:B------:R-:W-:-:S11]  /*0190*/  IADD3.X R5, PT, PT, R0, UR11, RZ, P1, !PT ;  /* 0x0000000b00057c10 */ /* 0x000fd60008ffe4ff */
[----:B------:R-:W2:Y:S01]  /*01a0*/  @P0 LDG.E R11, desc[UR8][R6.64] ;  /* 0x00000008060b0981 */ /* 0x000ea2000c1e1900 */
[----:B------:R-:W2:Y:S03]  /*01b0*/  @P0 LDC.64 R8, c[0x0][0x398] ;  /* 0x0000e600ff080b82 */ /* 0x000ea60000000a00 */
[----:B------:R-:W3:Y:S01]  /*01c0*/  @P0 LDG.E R13, desc[UR8][R4.64] ;  /* 0x00000008040d0981 */ /* 0x000ee2000c1e1900 */
[----:B--2---:R-:W-:-:S05]  /*01d0*/  @P0 IMAD.WIDE R8, R11, 0x4, R8 ;  /* 0x000000040b080825 */ /* 0x004fca00078e0208 */
[----:B---3--:R0:W-:Y:S04]  /*01e0*/  @P0 STG.E desc[UR8][R8.64], R13 ;  /* 0x0000000d08000986 */ /* 0x0081e8000c101908 */
[----:B------:R-:W2:Y:S02]  /*01f0*/  LDG.E R2, desc[UR8][R2.64+0x400] ;  /* 0x0004000802027981 */ /* 0x000ea4000c1e1900 */
[----:B--2---:R-:W-:-:S13]  /*0200*/  ISETP.NE.AND P0, PT, R2, RZ, PT ;  /* 0x000000ff0200720c */ /* 0x004fda0003f05270 */
[----:B0-----:R-:W-:Y:S05]  /*0210*/  @!P0 EXIT ;  /* 0x000000000000894d */ /* 0x001fea0003800000 */
[----:B------:R-:W2:Y:S01]  /*0220*/  LDG.E R7, desc[UR8][R6.64+0x400] ;  /* 0x0004000806077981 */ /* 0x000ea2000c1e1900 */
[----:B------:R-:W2:Y:S03]  /*0230*/  LDC.64 R2, c[0x0][0x398] ;  /* 0x0000e600ff027b82 */ /* 0x000ea60000000a00 */
[----:B------:R-:W3:Y:S01]  /*0240*/  LDG.E R5, desc[UR8][R4.64+0x400] ;  /* 0x0004000804057981 */ /* 0x000ee2000c1e1900 */
[----:B--2---:R-:W-:-:S05]  /*0250*/  IMAD.WIDE R2, R7, 0x4, R2 ;  /* 0x0000000407027825 */ /* 0x004fca00078e0202 */
[----:B---3--:R-:W-:Y:S01]  /*0260*/  STG.E desc[UR8][R2.64], R5 ;  /* 0x0000000502007986 */ /* 0x008fe2000c101908 */
[----:B------:R-:W-:Y:S05]  /*0270*/  EXIT ;  /* 0x000000000000794d */ /* 0x000fea0003800000 */
.L_x_0:
[----:B------:R-:W0:Y:S01]  /*0280*/  S2R R0, SR_TID.X ;  /* 0x0000000000007919 */ /* 0x000e220000002100 */
[----:B------:R-:W-:Y:S01]  /*0290*/  USHF.R.S32.HI UR7, URZ, 0x1f, UR6 ;  /* 0x0000001fff077899 */ /* 0x000fe20008011406 */
[----:B------:R-:W-:Y:S05]  /*02a0*/  BSSY.RECONVERGENT B0, `(.L_x_1) ;  /* 0x000001e000007945 */ /* 0x000fea0003800200 */
[----:B------:R-:W-:Y:S01]  /*02b0*/  IMAD.U32 R3, RZ, RZ, UR7 ;  /* 0x00000007ff037e24 */ /* 0x000fe2000f8e00ff */
[C---:B0-----:R-:W-:Y:S01]  /*02c0*/  ISETP.LT.U32.AND P1, PT, R0.reuse, UR6, PT ;  /* 0x0000000600007c0c */ /* 0x041fe2000bf21070 */
[----:B------:R-:W-:-:S03]  /*02d0*/  VIADD R2, R0, 0x100 ;  /* 0x0000010000027836 */ /* 0x000fc60000000000 */
[----:B------:R-:W-:Y:S02]  /*02e0*/  ISETP.GT.AND.EX P1, PT, R3, RZ, PT, P1 ;  /* 0x000000ff0300720c */ /* 0x000fe40003f24310 */
[----:B------:R-:W-:Y:S01]  /*02f0*/  ISETP.LT.U32.AND P0, PT, R2, UR6, PT ;  /* 0x0000000602007c0c */ /* 0x000fe2000bf01070 */
[----:B------:R-:W-:-:S05]  /*0300*/  IMAD.U32 R2, RZ, RZ, UR7 ;  /* 0x00000007ff027e24 */ /* 0x000fca000f8e00ff */
[----:B------:R-:W-:-:S05]  /*0310*/  ISETP.GT.AND.EX P0, PT, R2, RZ, PT, P0 ;  /* 0x000000ff0200720c */ /* 0x000fca0003f04300 */
[----:B------:R-:W-:Y:S08]  /*0320*/  @!P1 BRA `(.L_x_2) ;  /* 0x0000000000549947 */ /* 0x000ff00003800000 */
[----:B------:R-:W0:Y:S01]  /*0330*/  LDCU.64 UR10, c[0x0][0x3a0] ;  /* 0x00007400ff0a77ac */ /* 0x000e220008000a00 */
[----:B------:R-:W-:-:S05]  /*0340*/  IADD3 R2, P1, PT, R0, UR4, RZ ;  /* 0x0000000400027c10 */ /* 0x000fca000ff3e0ff */
[----:B------:R-:W-:Y:S02]  /*0350*/  IMAD.X R3, RZ, RZ, UR5, P1 ;  /* 0x00000005ff037e24 */ /* 0x000fe400088e06ff */
[----:B------:R-:W-:-:S03]  /*0360*/  IMAD.SHL.U32 R6, R2, 0x4, RZ ;  /* 0x0000000402067824 */ /* 0x000fc600078e00ff */
[----:B------:R-:W-:Y:S02]  /*0370*/  SHF.L.U64.HI R7, R2, 0x2, R3 ;  /* 0x0000000202077819 */ /* 0x000fe40000010203 */
[----:B0-----:R-:W-:-:S04]  /*0380*/  IADD3 R2, P1, PT, R6, UR10, RZ ;  /* 0x0000000a06027c10 */ /* 0x001fc8000ff3e0ff */
[----:B------:R-:W-:-:S05]  /*0390*/  IADD3.X R3, PT, PT, R7, UR11, RZ, P1, !PT ;  /* 0x0000000b07037c10 */ /* 0x000fca0008ffe4ff */
[----:B------:R-:W2:Y:S02]  /*03a0*/  LDG.E R2, desc[UR8][R2.64] ;  /* 0x0000000802027981 */ /* 0x000ea4000c1e1900 */
[----:B--2---:R-:W-:-:S13]  /*03b0*/  ISETP.NE.AND P1, PT, R2, RZ, PT ;  /* 0x000000ff0200720c */ /* 0x004fda0003f25270 */
[----:B------:R-:W-:Y:S05]  /*03c0*/  @!P1 BRA `(.L_x_2) ;  /* 0x00000000002c9947 */ /* 0x000fea0003800000 */
[----:B------:R-:W0:Y:S01]  /*03d0*/  LDCU.64 UR12, c[0x0][0x390] ;  /* 0x00007200ff0c77ac */ /* 0x000e220008000a00 */
[----:B------:R-:W1:Y:S01]  /*03e0*/  LDC.64 R2, c[0x0][0x398] ;  /* 0x0000e600ff027b82 */ /* 0x000e620000000a00 */
[----:B------:R-:W2:Y:S01]  /*03f0*/  LDCU.64 UR10, c[0x0][0x388] ;  /* 0x00007100ff0a77ac */ /* 0x000ea20008000a00 */
[----:B0-----:R-:W-:-:S04]  /*0400*/  IADD3 R4, P2, PT, R6, UR12, RZ ;  /* 0x0000000c06047c10 */ /* 0x001fc8000ff5e0ff */
[----:B------:R-:W-:Y:S02]  /*0410*/  IADD3.X R5, PT, PT, R7, UR13, RZ, P2, !PT ;  /* 0x0000000d07057c10 */ /* 0x000fe400097fe4ff */
[----:B--2---:R-:W-:-:S04]  /*0420*/  IADD3 R6, P1, PT, R6, UR10, RZ ;  /* 0x0000000a06067c10 */ /* 0x004fc8000ff3e0ff */
[----:B------:R-:W-:Y:S01]  /*0430*/  IADD3.X R7, PT, PT, R7, UR11, RZ, P1, !PT ;  /* 0x0000000b07077c10 */ /* 0x000fe20008ffe4ff */
[----:B------:R-:W1:Y:S05]  /*0440*/  LDG.E R5, desc[UR8][R4.64] ;  /* 0x0000000804057981 */ /* 0x000e6a000c1e1900 */
[----:B------:R-:W2:Y:S01]  /*0450*/  LDG.E R7, desc[UR8][R6.64] ;  /* 0x0000000806077981 */ /* 0x000ea2000c1e1900 */
[----:B-1----:R-:W-:-:S05]  /*0460*/  IMAD.WIDE R2, R5, 0x4, R2 ;  /* 0x0000000405027825 */ /* 0x002fca00078e0202 */
[----:B--2---:R0:W-:Y:S02]  /*0470*/  STG.E desc[UR8][R2.64], R7 ;  /* 0x0000000702007986 */ /* 0x0041e4000c101908 */
.L_x_2:
[----:B------:R-:W-:Y:S05]  /*0480*/  BSYNC.RECONVERGENT B0 ;  /* 0x0000000000007941 */ /* 0x000fea0003800200 */
.L_x_1:
[----:B------:R-:W-:Y:S05]  /*0490*/  @!P0 EXIT ;  /* 0x000000000000894d */ /* 0x000fea0003800000 */
[----:B------:R-:W1:Y:S01]  /*04a0*/  LDCU.64 UR6, c[0x0][0x3a0] ;  /* 0x00007400ff0677ac */ /* 0x000e620008000a00 */
[----:B------:R-:W-:-:S05]  /*04b0*/  IADD3 R0, P0, PT, R0, UR4, RZ ;  /* 0x0000000400007c10 */ /* 0x000fca000ff1e0ff */
[----:B0-----:R-:W-:Y:S02]  /*04c0*/  IMAD.X R3, RZ, RZ, UR5, P0 ;  /* 0x00000005ff037e24 */ /* 0x001fe400080e06ff */
[----:B------:R-:W-:-:S03]  /*04d0*/  IMAD.SHL.U32 R6, R0, 0x4, RZ ;  /* 0x0000000400067824 */ /* 0x000fc600078e00ff */
[----:B------:R-:W-:Y:S02]  /*04e0*/  SHF.L.U64.HI R0, R0, 0x2, R3 ;  /* 0x0000000200007819 */ /* 0x000fe40000010203 */
[----:B-1----:R-:W-:-:S04]  /*04f0*/  IADD3 R2, P0, PT, R6, UR6, RZ ;  /* 0x0000000606027c10 */ /* 0x002fc8000ff1e0ff */
[----:B------:R-:W-:-:S05]  /*0500*/  IADD3.X R3, PT, PT, R0, UR7, RZ, P0, !PT ;  /* 0x0000000700037c10 */ /* 0x000fca00087fe4ff */
[----:B------:R-:W2:Y:S02]  /*0510*/  LDG.E R2, desc[UR8][R2.64+0x400] ;  /* 0x0004000802027981 */ /* 0x000ea4000c1e1900 */
[----:B--2---:R-:W-:-:S13]  /*0520*/  ISETP.NE.AND P0, PT, R2, RZ, PT ;  /* 0x000000ff0200720c */ /* 0x004fda0003f05270 */
[----:B------:R-:W-:Y:S05]  /*0530*/  @!P0 EXIT ;  /* 0x000000000000894d */ /* 0x000fea0003800000 */
        /* <DEDUP_REMOVED lines=10> */
[----:B--2---:R-:W-:Y:S01]  /*05e0*/  STG.E desc[UR8][R2.64], R7 ;  /* 0x0000000702007986 */ /* 0x004fe2000c101908 */
[----:B------:R-:W-:Y:S05]  /*05f0*/  EXIT ;  /* 0x000000000000794d */ /* 0x000fea0003800000 */
.L_x_3:
[----:B------:R-:W-:-:S00]  /*0600*/  BRA `(.L_x_3) ;  /* 0xfffffffc00fc7947 */ /* 0x000fc0000383ffff */
[----:B------:R-:W-:-:S00]  /*0610*/  NOP ;  /* 0x0000000000007918 */ /* 0x000fc00000000000 */
        /* <DEDUP_REMOVED lines=14> */
.L_x_11:


//--------------------- .text._ZN3cub18CUB_300001_SM_10006detail8for_each13static_kernelINS2_12policy_hub_t12policy_500_tElN6thrust24THRUST_300001_SM_1000_NS8cuda_cub11__transform17unary_transform_fINS7_6detail15normal_iteratorINS7_10device_ptrIiEEEENS7_20permutation_iteratorISF_SF_EESF_N4cuda3std3__410__identityE7is_evenEEEEvT0_T1_ --------------------------
	.section	.text._ZN3cub18CUB_300001_SM_10006detail8for_each13static_kernelINS2_12policy_hub_t12policy_500_tElN6thrust24THRUST_300001_SM_1000_NS8cuda_cub11__transform17unary_transform_fINS7_6detail15normal_iteratorINS7_10device_ptrIiEEEENS7_20permutation_iteratorISF_SF_EESF_N4cuda3std3__410__identityE7is_evenEEEEvT0_T1_,"ax",@progbits
	.align	128
        .global         _ZN3cub18CUB_300001_SM_10006detail8for_each13static_kernelINS2_12policy_hub_t12policy_500_tElN6thrust24THRUST_300001_SM_1000_NS8cuda_cub11__transform17unary_transform_fINS7_6detail15normal_iteratorINS7_10device_ptrIiEEEENS7_20permutation_iteratorISF_SF_EESF_N4cuda3std3__410__identityE7is_evenEEEEvT0_T1_
        .type           _ZN3cub18CUB_300001_SM_10006detail8for_each13static_kernelINS2_12policy_hub_t12policy_500_tElN6thrust24THRUST_300001_SM_1000_NS8cuda_cub11__transform17unary_transform_fINS7_6detail15normal_iteratorINS7_10device_ptrIiEEEENS7_20permutation_iteratorISF_SF_EESF_N4cuda3std3__410__identityE7is_evenEEEEvT0_T1_,@function
        .size           _ZN3cub18CUB_300001_SM_10006detail8for_each13static_kernelINS2_12policy_hub_t12policy_500_tElN6thrust24THRUST_300001_SM_1000_NS8cuda_cub11__transform17unary_transform_fINS7_6detail15normal_iteratorINS7_10device_ptrIiEEEENS7_20permutation_iteratorISF_SF_EESF_N4cuda3std3__410__identityE7is_evenEEEEvT0_T1_,(.L_x_12 - _ZN3cub18CUB_300001_SM_10006detail8for_each13static_kernelINS2_12policy_hub_t12policy_500_tElN6thrust24THRUST_300001_SM_1000_NS8cuda_cub11__transform17unary_transform_fINS7_6detail15normal_iteratorINS7_10device_ptrIiEEEENS7_20permutation_iteratorISF_SF_EESF_N4cuda3std3__410__identityE7is_evenEEEEvT0_T1_)
        .other          _ZN3cub18CUB_300001_SM_10006detail8for_each13static_kernelINS2_12policy_hub_t12policy_500_tElN6thrust24THRUST_300001_SM_1000_NS8cuda_cub11__transform17unary_transform_fINS7_6detail15normal_iteratorINS7_10device_ptrIiEEEENS7_20permutation_iteratorISF_SF_EESF_N4cuda3std3__410__identityE7is_evenEEEEvT0_T1_,@"STO_CUDA_ENTRY STV_DEFAULT"
_ZN3cub18CUB_300001_SM_10006detail8for_each13static_kernelINS2_12policy_hub_t12policy_500_tElN6thrust24THRUST_300001_SM_1000_NS8cuda_cub11__transform17unary_transform_fINS7_6detail15normal_iteratorINS7_10device_ptrIiEEEENS7_20permutation_iteratorISF_SF_EESF_N4cuda3std3__410__identityE7is_evenEEEEvT0_T1_:
.text._ZN3cub18CUB_300001_SM_10006detail8for_each13static_kernelINS2_12policy_hub_t12policy_500_tElN6thrust24THRUST_300001_SM_1000_NS8cuda_cub11__transform17unary_transform_fINS7_6detail15normal_iteratorINS7_10device_ptrIiEEEENS7_20permutation_iteratorISF_SF_EESF_N4cuda3std3__410__identityE7is_evenEEEEvT0_T1_:
        /* <DEDUP_REMOVED lines=23> */
[----:B0-----:R-:W-:-:S04]  /*0170*/  IADD3 R4, P1, PT, R4, UR10, RZ ;  /* 0x0000000a04047c10 */ /* 0x001fc8000ff3e0ff */
[----:B------:R-:W-:Y:S02]  /*0180*/  IADD3.X R5, PT, PT, R5, UR11, RZ, P1, !PT ;  /* 0x0000000b05057c10 */ /* 0x000fe40008ffe4ff */
[----:B---3--:R-:W-:-:S04]  /*0190*/  LOP3.LUT R0, R0, 0x1, RZ, 0xc0, !PT ;  /* 0x0000000100007812 */ /* 0x008fc800078ec0ff */
[----:B------:R-:W-:-:S13]  /*01a0*/  ISETP.NE.U32.AND P0, PT, R0, 0x1, PT ;  /* 0x000000010000780c */ /* 0x000fda0003f05070 */
[----:B------:R-:W2:Y:S01]  /*01b0*/  @P0 LDG.E R11, desc[UR8][R6.64] ;  /* 0x00000008060b0981 */ /* 0x000ea2000c1e1900 */
[----:B------:R-:W2:Y:S03]  /*01c0*/  @P0 LDC.64 R8, c[0x0][0x398] ;  /* 0x0000e600ff080b82 */ /* 0x000ea60000000a00 */
[----:B------:R-:W3:Y:S01]  /*01d0*/  @P0 LDG.E R13, desc[UR8][R4.64] ;  /* 0x00000008040d0981 */ /* 0x000ee2000c1e1900 */
[----:B--2---:R-:W-:-:S05]  /*01e0*/  @P0 IMAD.WIDE R8, R11, 0x4, R8 ;  /* 0x000000040b080825 */ /* 0x004fca00078e0208 */
[----:B---3--:R0:W-:Y:S04]  /*01f0*/  @P0 STG.E desc[UR8][R8.64], R13 ;  /* 0x0000000d08000986 */ /* 0x0081e8000c101908 */
[----:B------:R-:W2:Y:S02]  /*0200*/  LDG.E R2, desc[UR8][R2.64+0x400] ;  /* 0x0004000802027981 */ /* 0x000ea4000c1e1900 */
[----:B--2---:R-:W-:-:S04]  /*0210*/  LOP3.LUT R0, R2, 0x1, RZ, 0xc0, !PT ;  /* 0x0000000102007812 */ /* 0x004fc800078ec0ff */
[----:B------:R-:W-:-:S13]  /*0220*/  ISETP.NE.U32.AND P0, PT, R0, 0x1, PT ;  /* 0x000000010000780c */ /* 0x000fda0003f05070 */
[----:B0-----:R-:W-:Y:S05]  /*0230*/  @!P0 EXIT ;  /* 0x000000000000894d */ /* 0x001fea0003800000 */
[----:B------:R-:W2:Y:S01]  /*0240*/  LDG.E R7, desc[UR8][R6.64+0x400] ;  /* 0x0004000806077981 */ /* 0x000ea2000c1e1900 */
[----:B------:R-:W2:Y:S03]  /*0250*/  LDC.64 R2, c[0x0][0x398] ;  /* 0x0000e600ff027b82 */ /* 0x000ea60000000a00 */
[----:B------:R-:W3:Y:S01]  /*0260*/  LDG.E R5, desc[UR8][R4.64+0x400] ;  /* 0x0004000804057981 */ /* 0x000ee2000c1e1900 */
[----:B--2---:R-:W-:-:S05]  /*0270*/  IMAD.WIDE R2, R7, 0x4, R2 ;  /* 0x0000000407027825 */ /* 0x004fca00078e0202 */
[----:B---3--:R-:W-:Y:S01]  /*0280*/  STG.E desc[UR8][R2.64], R5 ;  /* 0x0000000502007986 */ /* 0x008fe2000c101908 */
[----:B------:R-:W-:Y:S05]  /*0290*/  EXIT ;  /* 0x000000000000794d */ /* 0x000fea0003800000 */
.L_x_4:
        /* <DEDUP_REMOVED lines=19> */
[----:B--2---:R-:W-:-:S04]  /*03d0*/  LOP3.LUT R0, R2, 0x1, RZ, 0xc0, !PT ;  /* 0x0000000102007812 */ /* 0x004fc800078ec0ff */
[----:B------:R-:W-:-:S13]  /*03e0*/  ISETP.NE.U32.AND P1, PT, R0, 0x1, PT ;  /* 0x000000010000780c */ /* 0x000fda0003f25070 */
        /* <DEDUP_REMOVED lines=12> */
.L_x_6:
[----:B------:R-:W-:Y:S05]  /*04b0*/  BSYNC.RECONVERGENT B0 ;  /* 0x0000000000007941 */ /* 0x000fea0003800200 */
.L_x_5:
        /* <DEDUP_REMOVED lines=9> */
[----:B--2---:R-:W-:-:S04]  /*0550*/  LOP3.LUT R0, R2, 0x1, RZ, 0xc0, !PT ;  /* 0x0000000102007812 */ /* 0x004fc800078ec0ff */
[----:B------:R-:W-:-:S13]  /*0560*/  ISETP.NE.U32.AND P0, PT, R0, 0x1, PT ;  /* 0x000000010000780c */ /* 0x000fda0003f05070 */
        /* <DEDUP_REMOVED lines=13> */
.L_x_7:
        /* <DEDUP_REMOVED lines=12> */
.L_x_12:


//--------------------- .text._ZN3cub18CUB_300001_SM_10006detail8for_each13static_kernelINS2_12policy_hub_t12policy_500_tEmN6thrust24THRUST_300001_SM_1000_NS8cuda_cub20__uninitialized_fill7functorINS7_10device_ptrIiEEiEEEEvT0_T1_ --------------------------
	.section	.text._ZN3cub18CUB_300001_SM_10006detail8for_each13static_kernelINS2_12policy_hub_t12policy_500_tEmN6thrust24THRUST_300001_SM_1000_NS8cuda_cub20__uninitialized_fill7functorINS7_10device_ptrIiEEiEEEEvT0_T1_,"ax",@progbits
	.align	128
        .global         _ZN3cub18CUB_300001_SM_10006detail8for_each13static_kernelINS2_12policy_hub_t12policy_500_tEmN6thrust24THRUST_300001_SM_1000_NS8cuda_cub20__uninitialized_fill7functorINS7_10device_ptrIiEEiEEEEvT0_T1_
        .type           _ZN3cub18CUB_300001_SM_10006detail8for_each13static_kernelINS2_12policy_hub_t12policy_500_tEmN6thrust24THRUST_300001_SM_1000_NS8cuda_cub20__uninitialized_fill7functorINS7_10device_ptrIiEEiEEEEvT0_T1_,@function
        .size           _ZN3cub18CUB_300001_SM_10006detail8for_each13static_kernelINS2_12policy_hub_t12policy_500_tEmN6thrust24THRUST_300001_SM_1000_NS8cuda_cub20__uninitialized_fill7functorINS7_10device_ptrIiEEiEEEEvT0_T1_,(.L_x_13 - _ZN3cub18CUB_300001_SM_10006detail8for_each13static_kernelINS2_12policy_hub_t12policy_500_tEmN6thrust24THRUST_300001_SM_1000_NS8cuda_cub20__uninitialized_fill7functorINS7_10device_ptrIiEEiEEEEvT0_T1_)
        .other          _ZN3cub18CUB_300001_SM_10006detail8for_each13static_kernelINS2_12policy_hub_t12policy_500_tEmN6thrust24THRUST_300001_SM_1000_NS8cuda_cub20__uninitialized_fill7functorINS7_10device_ptrIiEEiEEEEvT0_T1_,@"STO_CUDA_ENTRY STV_DEFAULT"
_ZN3cub18CUB_300001_SM_10006detail8for_each13static_kernelINS2_12policy_hub_t12policy_500_tEmN6thrust24THRUST_300001_SM_1000_NS8cuda_cub20__uninitialized_fill7functorINS7_10device_ptrIiEEiEEEEvT0_T1_:
.text._ZN3cub18CUB_300001_SM_10006detail8for_each13static_kernelINS2_12policy_hub_t12policy_500_tEmN6thrust24THRUST_300001_SM_1000_NS8cuda_cub20__uninitialized_fill7functorINS7_10device_ptrIiEEiEEEEvT0_T1_:
        /* <DEDUP_REMOVED lines=8> */
[----:B------:R-:W-:-:S09]  /*0080*/  UISETP.GE.U32.AND.EX UP0, UPT, UR7, URZ, UPT, UP0 ;  /* 0x000000ff0700728c */ /* 0x000fd2000bf06100 */
[----:B--2---:R-:W-:Y:S05]  /*0090*/  BRA.U !UP0, `(.L_x_8) ;  /* 0x0000000108287547 */ /* 0x004fea000b800000 */
[----:B------:R-:W0:Y:S01]  /*00a0*/  S2R R0, SR_TID.X ;  /* 0x0000000000007919 */ /* 0x000e220000002100 */
[----:B------:R-:W1:Y:S01]  /*00b0*/  LDCU.64 UR6, c[0x0][0x388] ;  /* 0x00007100ff0677ac */ /* 0x000e620008000a00 */
[----:B------:R-:W2:Y:S01]  /*00c0*/  LDC R5, c[0x0][0x390] ;  /* 0x0000e400ff057b82 */ /* 0x000ea20000000800 */
[----:B0-----:R-:W-:-:S05]  /*00d0*/  IADD3 R0, P0, PT, R0, UR4, RZ ;  /* 0x0000000400007c10 */ /* 0x001fca000ff1e0ff */
[----:B------:R-:W-:Y:S01]  /*00e0*/  IMAD.X R3, RZ, RZ, UR5, P0 ;  /* 0x00000005ff037e24 */ /* 0x000fe200080e06ff */
[----:B-1----:R-:W-:-:S04]  /*00f0*/  LEA R2, P0, R0, UR6, 0x2 ;  /* 0x0000000600027c11 */ /* 0x002fc8000f8010ff */
[----:B------:R-:W-:-:S05]  /*0100*/  LEA.HI.X R3, R0, UR7, R3, 0x2, P0 ;  /* 0x0000000700037c11 */ /* 0x000fca00080f1403 */
[----:B--2---:R-:W-:Y:S04]  /*0110*/  STG.E desc[UR8][R2.64], R5 ;  /* 0x0000000502007986 */ /* 0x004fe8000c101908 */
[----:B------:R-:W-:Y:S01]  /*0120*/  STG.E desc[UR8][R2.64+0x400], R5 ;  /* 0x0004000502007986 */ /* 0x000fe2000c101908 */
[----:B------:R-:W-:Y:S05]  /*0130*/  EXIT ;  /* 0x000000000000794d */ /* 0x000fea0003800000 */
.L_x_8:
[----:B------:R-:W0:Y:S01]  /*0140*/  S2R R0, SR_TID.X ;  /* 0x0000000000007919 */ /* 0x000e220000002100 */
[----:B------:R-:W-:Y:S01]  /*0150*/  IMAD.U32 R2, RZ, RZ, UR7 ;  /* 0x00000007ff027e24 */ /* 0x000fe2000f8e00ff */
[----:B------:R-:W1:Y:S01]  /*0160*/  LDCU.64 UR10, c[0x0][0x388] ;  /* 0x00007100ff0a77ac */ /* 0x000e620008000a00 */
[----:B------:R-:W-:Y:S01]  /*0170*/  IMAD.U32 R4, RZ, RZ, UR7 ;  /* 0x00000007ff047e24 */ /* 0x000fe2000f8e00ff */
[----:B0-----:R-:W-:-:S04]  /*0180*/  ISETP.LT.U32.AND P0, PT, R0, UR6, PT ;  /* 0x0000000600007c0c */ /* 0x001fc8000bf01070 */
[----:B------:R-:W-:Y:S01]  /*0190*/  ISETP.GT.U32.AND.EX P0, PT, R2, RZ, PT, P0 ;  /* 0x000000ff0200720c */ /* 0x000fe20003f04100 */
[C---:B------:R-:W-:Y:S01]  /*01a0*/  VIADD R2, R0.reuse, 0x100 ;  /* 0x0000010000027836 */ /* 0x040fe20000000000 */
[----:B------:R-:W-:-:S04]  /*01b0*/  IADD3 R0, P2, PT, R0, UR4, RZ ;  /* 0x0000000400007c10 */ /* 0x000fc8000ff5e0ff */
[----:B------:R-:W-:Y:S01]  /*01c0*/  ISETP.LT.U32.AND P1, PT, R2, UR6, PT ;  /* 0x0000000602007c0c */ /* 0x000fe2000bf21070 */
[----:B------:R-:W-:Y:S01]  /*01d0*/  IMAD.X R3, RZ, RZ, UR5, P2 ;  /* 0x00000005ff037e24 */ /* 0x000fe200090e06ff */
[----:B-1----:R-:W-:Y:S02]  /*01e0*/  LEA R2, P2, R0, UR10, 0x2 ;  /* 0x0000000a00027c11 */ /* 0x002fe4000f8410ff */
[----:B------:R-:W-:Y:S02]  /*01f0*/  ISETP.GT.U32.AND.EX P1, PT, R4, RZ, PT, P1 ;  /* 0x000000ff0400720c */ /* 0x000fe40003f24110 */
[----:B------:R-:W-:Y:S01]  /*0200*/  LEA.HI.X R3, R0, UR11, R3, 0x2, P2 ;  /* 0x0000000b00037c11 */ /* 0x000fe200090f1403 */
[----:B------:R-:W0:Y:S04]  /*0210*/  @P0 LDC R5, c[0x0][0x390] ;  /* 0x0000e400ff050b82 */ /* 0x000e280000000800 */
[----:B0-----:R0:W-:Y:S06]  /*0220*/  @P0 STG.E desc[UR8][R2.64], R5 ;  /* 0x0000000502000986 */ /* 0x0011ec000c101908 */
[----:B------:R-:W-:Y:S05]  /*0230*/  @!P1 EXIT ;  /* 0x000000000000994d */ /* 0x000fea0003800000 */
[----:B0-----:R-:W0:Y:S02]  /*0240*/  LDC R5, c[0x0][0x390] ;  /* 0x0000e400ff057b82 */ /* 0x001e240000000800 */
[----:B0-----:R-:W-:Y:S01]  /*0250*/  STG.E desc[UR8][R2.64+0x400], R5 ;  /* 0x0004000502007986 */ /* 0x001fe2000c101908 */
[----:B------:R-:W-:Y:S05]  /*0260*/  EXIT ;  /* 0x000000000000794d */ /* 0x000fea0003800000 */
.L_x_9:
        /* <DEDUP_REMOVED lines=9> */
.L_x_13:


//--------------------- .text._ZN3cub18CUB_300001_SM_10006detail11EmptyKernelIvEEvv --------------------------
	.section	.text._ZN3cub18CUB_300001_SM_10006detail11EmptyKernelIvEEvv,"ax",@progbits
	.align	128
        .global         _ZN3cub18CUB_300001_SM_10006detail11EmptyKernelIvEEvv
        .type           _ZN3cub18CUB_300001_SM_10006detail11EmptyKernelIvEEvv,@function
        .size           _ZN3cub18CUB_300001_SM_10006detail11EmptyKernelIvEEvv,(.L_x_14 - _ZN3cub18CUB_300001_SM_10006detail11EmptyKernelIvEEvv)
        .other          _ZN3cub18CUB_300001_SM_10006detail11EmptyKernelIvEEvv,@"STO_CUDA_ENTRY STV_DEFAULT"
_ZN3cub18CUB_300001_SM_10006detail11EmptyKernelIvEEvv:
.text._ZN3cub18CUB_300001_SM_10006detail11EmptyKernelIvEEvv:
[----:B------:R-:W-:Y:S01]  /*0000*/  LDC R1, c[0x0][0x37c] ;  /* 0x0000df00ff017b82 */ /* 0x000fe20000000800 */
[----:B------:R-:W-:Y:S05]  /*0010*/  EXIT ;  /* 0x000000000000794d */ /* 0x000fea0003800000 */
.L_x_10:
        /* <DEDUP_REMOVED lines=14> */
.L_x_14:


//--------------------- .nv.shared.reserved.0     --------------------------
	.section	.nv.shared.reserved.0,"aw",@nobits
	.weak		__nv_reservedSMEM_offset_0_alias
	.size		__nv_reservedSMEM_offset_0_alias, 0, 64
	.other		__nv_reservedSMEM_offset_0_alias,@"STO_CUDA_RESERVED_SHARED STV_DEFAULT"
__nv_reservedSMEM_offset_0_alias:
	.zero		0
	.zero		64


//--------------------- .nv.global                --------------------------
	.section	.nv.global,"aw",@nobits
.nv.global:
	.type		_ZN34_INTERNAL_fd860104_4_k_cu_0da159926thrust24THRUST_300001_SM_1000_NS12placeholders2_8E,@object
	.size		_ZN34_INTERNAL_fd860104_4_k_cu_0da159926thrust24THRUST_300001_SM_1000_NS12placeholders2_8E,(_ZN34_INTERNAL_fd860104_4_k_cu_0da159924cuda3std3__436_GLOBAL__N__fd860104_4_k_cu_0da159926ignoreE - _ZN34_INTERNAL_fd860104_4_k_cu_0da159926thrust24THRUST_300001_SM_1000_NS12placeholders2_8E)
_ZN34_INTERNAL_fd860104_4_k_cu_0da159926thrust24THRUST_300001_SM_1000_NS12placeholders2_8E:
	.zero		1
	.type		_ZN34_INTERNAL_fd860104_4_k_cu_0da159924cuda3std3__436_GLOBAL__N__fd860104_4_k_cu_0da159926ignoreE,@object
	.size		_ZN34_INTERNAL_fd860104_4_k_cu_0da159924cuda3std3__436_GLOBAL__N__fd860104_4_k_cu_0da159926ignoreE,(_ZN34_INTERNAL_fd860104_4_k_cu_0da159924cuda3std6ranges3__45__cpo4dataE - _ZN34_INTERNAL_fd860104_4_k_cu_0da159924cuda3std3__436_GLOBAL__N__fd860104_4_k_cu_0da159926ignoreE)
_ZN34_INTERNAL_fd860104_4_k_cu_0da159924cuda3std3__436_GLOBAL__N__fd860104_4_k_cu_0da159926ignoreE:
	.zero		1
	.type		_ZN34_INTERNAL_fd860104_4_k_cu_0da159924cuda3std6ranges3__45__cpo4dataE,@object
	.size		_ZN34_INTERNAL_fd860104_4_k_cu_0da159924cuda3std6ranges3__45__cpo4dataE,(_ZN34_INTERNAL_fd860104_4_k_cu_0da159926thrust24THRUST_300001_SM_1000_NS6system3cpp3parE - _ZN34_INTERNAL_fd860104_4_k_cu_0da159924cuda3std6ranges3__45__cpo4dataE)
_ZN34_INTERNAL_fd860104_4_k_cu_0da159924cuda3std6ranges3__45__cpo4dataE:
	.zero		1
	.type		_ZN34_INTERNAL_fd860104_4_k_cu_0da159926thrust24THRUST_300001_SM_1000_NS6system3cpp3parE,@object
	.size		_ZN34_INTERNAL_fd860104_4_k_cu_0da159926thrust24THRUST_300001_SM_1000_NS6system3cpp3parE,(_ZN34_INTERNAL_fd860104_4_k_cu_0da159924cuda3std3__45__cpo5beginE - _ZN34_INTERNAL_fd860104_4_k_cu_0da159926thrust24THRUST_300001_SM_1000_NS6system3cpp3parE)
_ZN34_INTERNAL_fd860104_4_k_cu_0da159926thrust24THRUST_300001_SM_1000_NS6system3cpp3parE:
	.zero		1
	.type		_ZN34_INTERNAL_fd860104_4_k_cu_0da159924cuda3std3__45__cpo5beginE,@object
	.size		_ZN34_INTERNAL_fd860104_4_k_cu_0da159924cuda3std3__45__cpo5beginE,(_ZN34_INTERNAL_fd860104_4_k_cu_0da159924cuda3std6ranges3__45__cpo5beginE - _ZN34_INTERNAL_fd860104_4_k_cu_0da159924cuda3std3__45__cpo5beginE)
_ZN34_INTERNAL_fd860104_4_k_cu_0da159924cuda3std3__45__cpo5beginE:
	.zero		1
	.type		_ZN34_INTERNAL_fd860104_4_k_cu_0da159924cuda3std6ranges3__45__cpo5beginE,@object
	.size		_ZN34_INTERNAL_fd860104_4_k_cu_0da159924cuda3std6ranges3__45__cpo5beginE,(_ZN34_INTERNAL_fd860104_4_k_cu_0da159926thrust24THRUST_300001_SM_1000_NS6deviceE - _ZN34_INTERNAL_fd860104_4_k_cu_0da159924cuda3std6ranges3__45__cpo5beginE)
_ZN34_INTERNAL_fd860104_4_k_cu_0da159924cuda3std6ranges3__45__cpo5beginE:
	.zero		1
	.type		_ZN34_INTERNAL_fd860104_4_k_cu_0da159926thrust24THRUST_300001_SM_1000_NS6deviceE,@object
	.size		_ZN34_INTERNAL_fd860104_4_k_cu_0da159926thrust24THRUST_300001_SM_1000_NS6deviceE,(_ZN34_INTERNAL_fd860104_4_k_cu_0da159924cuda3std3__47nulloptE - _ZN34_INTERNAL_fd860104_4_k_cu_0da159926thrust24THRUST_300001_SM_1000_NS6deviceE)
_ZN34_INTERNAL_fd860104_4_k_cu_0da159926thrust24THRUST_300001_SM_1000_NS6deviceE:
	.zero		1
	.type		_ZN34_INTERNAL_fd860104_4_k_cu_0da159924cuda3std3__47nulloptE,@object
	.size		_ZN34_INTERNAL_fd860104_4_k_cu_0da159924cuda3std3__47nulloptE,(_ZN34_INTERNAL_fd860104_4_k_cu_0da159924cuda3std6ranges3__45__cpo8distanceE - _ZN34_INTERNAL_fd860104_4_k_cu_0da159924cuda3std3__47nulloptE)
_ZN34_INTERNAL_fd860104_4_k_cu_0da159924cuda3std3__47nulloptE:
	.zero		1
	.type		_ZN34_INTERNAL_fd860104_4_k_cu_0da159924cuda3std6ranges3__45__cpo8distanceE,@object
	.size		_ZN34_INTERNAL_fd860104_4_k_cu_0da159924cuda3std6ranges3__45__cpo8distanceE,(_ZN34_INTERNAL_fd860104_4_k_cu_0da159926thrust24THRUST_300001_SM_1000_NS12placeholders2_4E - _ZN34_INTERNAL_fd860104_4_k_cu_0da159924cuda3std6ranges3__45__cpo8distanceE)
_ZN34_INTERNAL_fd860104_4_k_cu_0da159924cuda3std6ranges3__45__cpo8distanceE:
	.zero		1
	.type		_ZN34_INTERNAL_fd860104_4_k_cu_0da159926thrust24THRUST_300001_SM_1000_NS12placeholders2_4E,@object
	.size		_ZN34_INTERNAL_fd860104_4_k_cu_0da159926thrust24THRUST_300001_SM_1000_NS12placeholders2_4E,(_ZN34_INTERNAL_fd860104_4_k_cu_0da159924cuda3std3__45__cpo6rbeginE - _ZN34_INTERNAL_fd860104_4_k_cu_0da159926thrust24THRUST_300001_SM_1000_NS12placeholders2_4E)
_ZN34_INTERNAL_fd860104_4_k_cu_0da159926thrust24THRUST_300001_SM_1000_NS12placeholders2_4E:
	.zero		1
	.type		_ZN34_INTERNAL_fd860104_4_k_cu_0da159924cuda3std3__45__cpo6rbeginE,@object
	.size		_ZN34_INTERNAL_fd860104_4_k_cu_0da159924cuda3std3__45__cpo6rbeginE,(_ZN34_INTERNAL_fd860104_4_k_cu_0da159924cuda3std6ranges3__45__cpo7advanceE - _ZN34_INTERNAL_fd860104_4_k_cu_0da159924cuda3std3__45__cpo6rbeginE)
_ZN34_INTERNAL_fd860104_4_k_cu_0da159924cuda3std3__45__cpo6rbeginE:
	.zero		1
	.type		_ZN34_INTERNAL_fd860104_4_k_cu_0da159924cuda3std6ranges3__45__cpo7advanceE,@object
	.size		_ZN34_INTERNAL_fd860104_4_k_cu_0da159924cuda3std6ranges3__45__cpo7advanceE,(_ZN34_INTERNAL_fd860104_4_k_cu_0da159926thrust24THRUST_300001_SM_1000_NS12placeholders3_10E - _ZN34_INTERNAL_fd860104_4_k_cu_0da159924cuda3std6ranges3__45__cpo7advanceE)
_ZN34_INTERNAL_fd860104_4_k_cu_0da159924cuda3std6ranges3__45__cpo7advanceE:
	.zero		1
	.type		_ZN34_INTERNAL_fd860104_4_k_cu_0da159926thrust24THRUST_300001_SM_1000_NS12placeholders3_10E,@object
	.size		_ZN34_INTERNAL_fd860104_4_k_cu_0da159926thrust24THRUST_300001_SM_1000_NS12placeholders3_10E,(_ZN34_INTERNAL_fd860104_4_k_cu_0da159924cuda3std3__48in_placeE - _ZN34_INTERNAL_fd860104_4_k_cu_0da159926thrust24THRUST_300001_SM_1000_NS12placeholders3_10E)
_ZN34_INTERNAL_fd860104_4_k_cu_0da159926thrust24THRUST_300001_SM_1000_NS12placeholders3_10E:
	.zero		1
	.type		_ZN34_INTERNAL_fd860104_4_k_cu_0da159924cuda3std3__48in_placeE,@object
	.size		_ZN34_INTERNAL_fd860104_4_k_cu_0da159924cuda3std3__48in_placeE,(_ZN34_INTERNAL_fd860104_4_k_cu_0da159924cuda3std6ranges3__45__cpo4sizeE - _ZN34_INTERNAL_fd860104_4_k_cu_0da159924cuda3std3__48in_placeE)
_ZN34_INTERNAL_fd860104_4_k_cu_0da159924cuda3std3__48in_placeE:
	.zero		1
	.type		_ZN34_INTERNAL_fd860104_4_k_cu_0da159924cuda3std6ranges3__45__cpo4sizeE,@object
	.size		_ZN34_INTERNAL_fd860104_4_k_cu_0da159924cuda3std6ranges3__45__cpo4sizeE,(_ZN34_INTERNAL_fd860104_4_k_cu_0da159926thrust24THRUST_300001_SM_1000_NS12placeholders2_2E - _ZN34_INTERNAL_fd860104_4_k_cu_0da159924cuda3std6ranges3__45__cpo4sizeE)
_ZN34_INTERNAL_fd860104_4_k_cu_0da159924cuda3std6ranges3__45__cpo4sizeE:
	.zero		1
	.type		_ZN34_INTERNAL_fd860104_4_k_cu_0da159926thrust24THRUST_300001_SM_1000_NS12placeholders2_2E,@object
	.size		_ZN34_INTERNAL_fd860104_4_k_cu_0da159926thrust24THRUST_300001_SM_1000_NS12placeholders2_2E,(_ZN34_INTERNAL_fd860104_4_k_cu_0da159924cuda3std3__45__cpo6cbeginE - _ZN34_INTERNAL_fd860104_4_k_cu_0da159926thrust24THRUST_300001_SM_1000_NS12placeholders2_2E)
_ZN34_INTERNAL_fd860104_4_k_cu_0da159926thrust24THRUST_300001_SM_1000_NS12placeholders2_2E:
	.zero		1
	.type		_ZN34_INTERNAL_fd860104_4_k_cu_0da159924cuda3std3__45__cpo6cbeginE,@object
	.size		_ZN34_INTERNAL_fd860104_4_k_cu_0da159924cuda3std3__45__cpo6cbeginE,(_ZN34_INTERNAL_fd860104_4_k_cu_0da159924cuda3std6ranges3__45__cpo6cbeginE - _ZN34_INTERNAL_fd860104_4_k_cu_0da159924cuda3std3__45__cpo6cbeginE)
_ZN34_INTERNAL_fd860104_4_k_cu_0da159924cuda3std3__45__cpo6cbeginE:
	.zero		1
	.type		_ZN34_INTERNAL_fd860104_4_k_cu_0da159924cuda3std6ranges3__45__cpo6cbeginE,@object
	.size		_ZN34_INTERNAL_fd860104_4_k_cu_0da159924cuda3std6ranges3__45__cpo6cbeginE,(_ZN34_INTERNAL_fd860104_4_k_cu_0da159926thrust24THRUST_300001_SM_1000_NS12placeholders2_6E - _ZN34_INTERNAL_fd860104_4_k_cu_0da159924cuda3std6ranges3__45__cpo6cbeginE)
_ZN34_INTERNAL_fd860104_4_k_cu_0da159924cuda3std6ranges3__45__cpo6cbeginE:
	.zero		1
	.type		_ZN34_INTERNAL_fd860104_4_k_cu_0da159926thrust24THRUST_300001_SM_1000_NS12placeholders2_6E,@object
	.size		_ZN34_INTERNAL_fd860104_4_k_cu_0da159926thrust24THRUST_300001_SM_1000_NS12placeholders2_6E,(_ZN34_INTERNAL_fd860104_4_k_cu_0da159924cuda3std3__45__cpo7crbeginE - _ZN34_INTERNAL_fd860104_4_k_cu_0da159926thrust24THRUST_300001_SM_1000_NS12placeholders2_6E)
_ZN34_INTERNAL_fd860104_4_k_cu_0da159926thrust24THRUST_300001_SM_1000_NS12placeholders2_6E:
	.zero		1
	.type		_ZN34_INTERNAL_fd860104_4_k_cu_0da159924cuda3std3__45__cpo7crbeginE,@object
	.size		_ZN34_INTERNAL_fd860104_4_k_cu_0da159924cuda3std3__45__cpo7crbeginE,(_ZN34_INTERNAL_fd860104_4_k_cu_0da159924cuda3std6ranges3__45__cpo4nextE - _ZN34_INTERNAL_fd860104_4_k_cu_0da159924cuda3std3__45__cpo7crbeginE)
_ZN34_INTERNAL_fd860104_4_k_cu_0da159924cuda3std3__45__cpo7crbeginE:
	.zero		1
	.type		_ZN34_INTERNAL_fd860104_4_k_cu_0da159924cuda3std6ranges3__45__cpo4nextE,@object
	.size		_ZN34_INTERNAL_fd860104_4_k_cu_0da159924cuda3std6ranges3__45__cpo4nextE,(_ZN34_INTERNAL_fd860104_4_k_cu_0da159924cuda3std6ranges3__45__cpo4swapE - _ZN34_INTERNAL_fd860104_4_k_cu_0da159924cuda3std6ranges3__45__cpo4nextE)
_ZN34_INTERNAL_fd860104_4_k_cu_0da159924cuda3std6ranges3__45__cpo4nextE:
	.zero		1
	.type		_ZN34_INTERNAL_fd860104_4_k_cu_0da159924cuda3std6ranges3__45__cpo4swapE,@object
	.size		_ZN34_INTERNAL_fd860104_4_k_cu_0da159924cuda3std6ranges3__45__cpo4swapE,(_ZN34_INTERNAL_fd860104_4_k_cu_0da159926thrust24THRUST_300001_SM_1000_NS8cuda_cub10par_nosyncE - _ZN34_INTERNAL_fd860104_4_k_cu_0da159924cuda3std6ranges3__45__cpo4swapE)
_ZN34_INTERNAL_fd860104_4_k_cu_0da159924cuda3std6ranges3__45__cpo4swapE:
	.zero		1
	.type		_ZN34_INTERNAL_fd860104_4_k_cu_0da159926thrust24THRUST_300001_SM_1000_NS8cuda_cub10par_nosyncE,@object
	.size		_ZN34_INTERNAL_fd860104_4_k_cu_0da159926thrust24THRUST_300001_SM_1000_NS8cuda_cub10par_nosyncE,(_ZN34_INTERNAL_fd860104_4_k_cu_0da159926thrust24THRUST_300001_SM_1000_NS3seqE - _ZN34_INTERNAL_fd860104_4_k_cu_0da159926thrust24THRUST_300001_SM_1000_NS8cuda_cub10par_nosyncE)
_ZN34_INTERNAL_fd860104_4_k_cu_0da159926thrust24THRUST_300001_SM_1000_NS8cuda_cub10par_nosyncE:
	.zero		1
	.type		_ZN34_INTERNAL_fd860104_4_k_cu_0da159926thrust24THRUST_300001_SM_1000_NS3seqE,@object
	.size		_ZN34_INTERNAL_fd860104_4_k_cu_0da159926thrust24THRUST_300001_SM_1000_NS3seqE,(_ZN34_INTERNAL_fd860104_4_k_cu_0da159924cuda3std3__420unreachable_sentinelE - _ZN34_INTERNAL_fd860104_4_k_cu_0da159926thrust24THRUST_300001_SM_1000_NS3seqE)
_ZN34_INTERNAL_fd860104_4_k_cu_0da159926thrust24THRUST_300001_SM_1000_NS3seqE:
	.zero		1
	.type		_ZN34_INTERNAL_fd860104_4_k_cu_0da159924cuda3std3__420unreachable_sentinelE,@object
	.size		_ZN34_INTERNAL_fd860104_4_k_cu_0da159924cuda3std3__420unreachable_sentinelE,(_ZN34_INTERNAL_fd860104_4_k_cu_0da159924cuda3std6ranges3__45__cpo5ssizeE - _ZN34_INTERNAL_fd860104_4_k_cu_0da159924cuda3std3__420unreachable_sentinelE)
_ZN34_INTERNAL_fd860104_4_k_cu_0da159924cuda3std3__420unreachable_sentinelE:
	.zero		1
	.type		_ZN34_INTERNAL_fd860104_4_k_cu_0da159924cuda3std6ranges3__45__cpo5ssizeE,@object
	.size		_ZN34_INTERNAL_fd860104_4_k_cu_0da159924cuda3std6ranges3__45__cpo5ssizeE,(_ZN34_INTERNAL_fd860104_4_k_cu_0da159926thrust24THRUST_300001_SM_1000_NS12placeholders2_3E - _ZN34_INTERNAL_fd860104_4_k_cu_0da159924cuda3std6ranges3__45__cpo5ssizeE)
_ZN34_INTERNAL_fd860104_4_k_cu_0da159924cuda3std6ranges3__45__cpo5ssizeE:
	.zero		1
	.type		_ZN34_INTERNAL_fd860104_4_k_cu_0da159926thrust24THRUST_300001_SM_1000_NS12placeholders2_3E,@object
	.size		_ZN34_INTERNAL_fd860104_4_k_cu_0da159926thrust24THRUST_300001_SM_1000_NS12placeholders2_3E,(_ZN34_INTERNAL_fd860104_4_k_cu_0da159924cuda3std3__45__cpo4cendE - _ZN34_INTERNAL_fd860104_4_k_cu_0da159926thrust24THRUST_300001_SM_1000_NS12placeholders2_3E)
_ZN34_INTERNAL_fd860104_4_k_cu_0da159926thrust24THRUST_300001_SM_1000_NS12placeholders2_3E:
	.zero		1
	.type		_ZN34_INTERNAL_fd860104_4_k_cu_0da159924cuda3std3__45__cpo4cendE,@object
	.size		_ZN34_INTERNAL_fd860104_4_k_cu_0da159924cuda3std3__45__cpo4cendE,(_ZN34_INTERNAL_fd860104_4_k_cu_0da159924cuda3std6ranges3__45__cpo4cendE - _ZN34_INTERNAL_fd860104_4_k_cu_0da159924cuda3std3__45__cpo4cendE)
_ZN34_INTERNAL_fd860104_4_k_cu_0da159924cuda3std3__45__cpo4cendE:
	.zero		1
	.type		_ZN34_INTERNAL_fd860104_4_k_cu_0da159924cuda3std6ranges3__45__cpo4cendE,@object
	.size		_ZN34_INTERNAL_fd860104_4_k_cu_0da159924cuda3std6ranges3__45__cpo4cendE,(_ZN34_INTERNAL_fd860104_4_k_cu_0da159926thrust24THRUST_300001_SM_1000_NS12placeholders2_7E - _ZN34_INTERNAL_fd860104_4_k_cu_0da159924cuda3std6ranges3__45__cpo4cendE)
_ZN34_INTERNAL_fd860104_4_k_cu_0da159924cuda3std6ranges3__45__cpo4cendE:
	.zero		1
	.type		_ZN34_INTERNAL_fd860104_4_k_cu_0da159926thrust24THRUST_300001_SM_1000_NS12placeholders2_7E,@object
	.size		_ZN34_INTERNAL_fd860104_4_k_cu_0da159926thrust24THRUST_300001_SM_1000_NS12placeholders2_7E,(_ZN34_INTERNAL_fd860104_4_k_cu_0da159924cuda3std3__45__cpo5crendE - _ZN34_INTERNAL_fd860104_4_k_cu_0da159926thrust24THRUST_300001_SM_1000_NS12placeholders2_7E)
_ZN34_INTERNAL_fd860104_4_k_cu_0da159926thrust24THRUST_300001_SM_1000_NS12placeholders2_7E:
	.zero		1
	.type		_ZN34_INTERNAL_fd860104_4_k_cu_0da159924cuda3std3__45__cpo5crendE,@object
	.size		_ZN34_INTERNAL_fd860104_4_k_cu_0da159924cuda3std3__45__cpo5crendE,(_ZN34_INTERNAL_fd860104_4_k_cu_0da159924cuda3std6ranges3__45__cpo4prevE - _ZN34_INTERNAL_fd860104_4_k_cu_0da159924cuda3std3__45__cpo5crendE)
_ZN34_INTERNAL_fd860104_4_k_cu_0da159924cuda3std3__45__cpo5crendE:
	.zero		1
	.type		_ZN34_INTERNAL_fd860104_4_k_cu_0da159924cuda3std6ranges3__45__cpo4prevE,@object
	.size		_ZN34_INTERNAL_fd860104_4_k_cu_0da159924cuda3std6ranges3__45__cpo4prevE,(_ZN34_INTERNAL_fd860104_4_k_cu_0da159924cuda3std6ranges3__45__cpo9iter_moveE - _ZN34_INTERNAL_fd860104_4_k_cu_0da159924cuda3std6ranges3__45__cpo4prevE)
_ZN34_INTERNAL_fd860104_4_k_cu_0da159924cuda3std6ranges3__45__cpo4prevE:
	.zero		1
	.type		_ZN34_INTERNAL_fd860104_4_k_cu_0da159924cuda3std6ranges3__45__cpo9iter_moveE,@object
	.size		_ZN34_INTERNAL_fd860104_4_k_cu_0da159924cuda3std6ranges3__45__cpo9iter_moveE,(_ZN34_INTERNAL_fd860104_4_k_cu_0da159926thrust24THRUST_300001_SM_1000_NS6system6detail10sequential3seqE - _ZN34_INTERNAL_fd860104_4_k_cu_0da159924cuda3std6ranges3__45__cpo9iter_moveE)
_ZN34_INTERNAL_fd860104_4_k_cu_0da159924cuda3std6ranges3__45__cpo9iter_moveE:
	.zero		1
	.type		_ZN34_INTERNAL_fd860104_4_k_cu_0da159926thrust24THRUST_300001_SM_1000_NS6system6detail10sequential3seqE,@object
	.size		_ZN34_INTERNAL_fd860104_4_k_cu_0da159926thrust24THRUST_300001_SM_1000_NS6system6detail10sequential3seqE,(_ZN34_INTERNAL_fd860104_4_k_cu_0da159926thrust24THRUST_300001_SM_1000_NS12placeholders2_9E - _ZN34_INTERNAL_fd860104_4_k_cu_0da159926thrust24THRUST_300001_SM_1000_NS6system6detail10sequential3seqE)
_ZN34_INTERNAL_fd860104_4_k_cu_0da159926thrust24THRUST_300001_SM_1000_NS6system6detail10sequential3seqE:
	.zero		1
	.type		_ZN34_INTERNAL_fd860104_4_k_cu_0da159926thrust24THRUST_300001_SM_1000_NS12placeholders2_9E,@object
	.size		_ZN34_INTERNAL_fd860104_4_k_cu_0da159926thrust24THRUST_300001_SM_1000_NS12placeholders2_9E,(_ZN34_INTERNAL_fd860104_4_k_cu_0da159924cuda3std3__419piecewise_constructE - _ZN34_INTERNAL_fd860104_4_k_cu_0da159926thrust24THRUST_300001_SM_1000_NS12placeholders2_9E)
_ZN34_INTERNAL_fd860104_4_k_cu_0da159926thrust24THRUST_300001_SM_1000_NS12placeholders2_9E:
	.zero		1
	.type		_ZN34_INTERNAL_fd860104_4_k_cu_0da159924cuda3std3__419piecewise_constructE,@object
	.size		_ZN34_INTERNAL_fd860104_4_k_cu_0da159924cuda3std3__419piecewise_constructE,(_ZN34_INTERNAL_fd860104_4_k_cu_0da159924cuda3std6ranges3__45__cpo5cdataE - _ZN34_INTERNAL_fd860104_4_k_cu_0da159924cuda3std3__419piecewise_constructE)
_ZN34_INTERNAL_fd860104_4_k_cu_0da159924cuda3std3__419piecewise_constructE:
	.zero		1
	.type		_ZN34_INTERNAL_fd860104_4_k_cu_0da159924cuda3std6ranges3__45__cpo5cdataE,@object
	.size		_ZN34_INTERNAL_fd860104_4_k_cu_0da159924cuda3std6ranges3__45__cpo5cdataE,(_ZN34_INTERNAL_fd860104_4_k_cu_0da159926thrust24THRUST_300001_SM_1000_NS12placeholders2_1E - _ZN34_INTERNAL_fd860104_4_k_cu_0da159924cuda3std6ranges3__45__cpo5cdataE)
_ZN34_INTERNAL_fd860104_4_k_cu_0da159924cuda3std6ranges3__45__cpo5cdataE:
	.zero		1
	.type		_ZN34_INTERNAL_fd860104_4_k_cu_0da159926thrust24THRUST_300001_SM_1000_NS12placeholders2_1E,@object
	.size		_ZN34_INTERNAL_fd860104_4_k_cu_0da159926thrust24THRUST_300001_SM_1000_NS12placeholders2_1E,(_ZN34_INTERNAL_fd860104_4_k_cu_0da159924cuda3std3__45__cpo3endE - _ZN34_INTERNAL_fd860104_4_k_cu_0da159926thrust24THRUST_300001_SM_1000_NS12placeholders2_1E)
_ZN34_INTERNAL_fd860104_4_k_cu_0da159926thrust24THRUST_300001_SM_1000_NS12placeholders2_1E:
	.zero		1
	.type		_ZN34_INTERNAL_fd860104_4_k_cu_0da159924cuda3std3__45__cpo3endE,@object
	.size		_ZN34_INTERNAL_fd860104_4_k_cu_0da159924cuda3std3__45__cpo3endE,(_ZN34_INTERNAL_fd860104_4_k_cu_0da159924cuda3std6ranges3__45__cpo3endE - _ZN34_INTERNAL_fd860104_4_k_cu_0da159924cuda3std3__45__cpo3endE)
_ZN34_INTERNAL_fd860104_4_k_cu_0da159924cuda3std3__45__cpo3endE:
	.zero		1
	.type		_ZN34_INTERNAL_fd860104_4_k_cu_0da159924cuda3std6ranges3__45__cpo3endE,@object
	.size		_ZN34_INTERNAL_fd860104_4_k_cu_0da159924cuda3std6ranges3__45__cpo3endE,(_ZN34_INTERNAL_fd860104_4_k_cu_0da159926thrust24THRUST_300001_SM_1000_NS12placeholders2_5E - _ZN34_INTERNAL_fd860104_4_k_cu_0da159924cuda3std6ranges3__45__cpo3endE)
_ZN34_INTERNAL_fd860104_4_k_cu_0da159924cuda3std6ranges3__45__cpo3endE:
	.zero		1
	.type		_ZN34_INTERNAL_fd860104_4_k_cu_0da159926thrust24THRUST_300001_SM_1000_NS12placeholders2_5E,@object
	.size		_ZN34_INTERNAL_fd860104_4_k_cu_0da159926thrust24THRUST_300001_SM_1000_NS12placeholders2_5E,(_ZN34_INTERNAL_fd860104_4_k_cu_0da159924cuda3std3__45__cpo4rendE - _ZN34_INTERNAL_fd860104_4_k_cu_0da159926thrust24THRUST_300001_SM_1000_NS12placeholders2_5E)
_ZN34_INTERNAL_fd860104_4_k_cu_0da159926thrust24THRUST_300001_SM_1000_NS12placeholders2_5E:
	.zero		1
	.type		_ZN34_INTERNAL_fd860104_4_k_cu_0da159924cuda3std3__45__cpo4rendE,@object
	.size		_ZN34_INTERNAL_fd860104_4_k_cu_0da159924cuda3std3__45__cpo4rendE,(_ZN34_INTERNAL_fd860104_4_k_cu_0da159924cuda3std6ranges3__45__cpo9iter_swapE - _ZN34_INTERNAL_fd860104_4_k_cu_0da159924cuda3std3__45__cpo4rendE)
_ZN34_INTERNAL_fd860104_4_k_cu_0da159924cuda3std3__45__cpo4rendE:
	.zero		1
	.type		_ZN34_INTERNAL_fd860104_4_k_cu_0da159924cuda3std6ranges3__45__cpo9iter_swapE,@object
	.size		_ZN34_INTERNAL_fd860104_4_k_cu_0da159924cuda3std6ranges3__45__cpo9iter_swapE,(_ZN34_INTERNAL_fd860104_4_k_cu_0da159924cuda3std3__48unexpectE - _ZN34_INTERNAL_fd860104_4_k_cu_0da159924cuda3std6ranges3__45__cpo9iter_swapE)
_ZN34_INTERNAL_fd860104_4_k_cu_0da159924cuda3std6ranges3__45__cpo9iter_swapE:
	.zero		1
	.type		_ZN34_INTERNAL_fd860104_4_k_cu_0da159924cuda3std3__48unexpectE,@object
	.size		_ZN34_INTERNAL_fd860104_4_k_cu_0da159924cuda3std3__48unexpectE,(_ZN34_INTERNAL_fd860104_4_k_cu_0da159926thrust24THRUST_300001_SM_1000_NS8cuda_cub3parE - _ZN34_INTERNAL_fd860104_4_k_cu_0da159924cuda3std3__48unexpectE)
_ZN34_INTERNAL_fd860104_4_k_cu_0da159924cuda3std3__48unexpectE:
	.zero		1
	.type		_ZN34_INTERNAL_fd860104_4_k_cu_0da159926thrust24THRUST_300001_SM_1000_NS8cuda_cub3parE,@object
	.size		_ZN34_INTERNAL_fd860104_4_k_cu_0da159926thrust24THRUST_300001_SM_1000_NS8cuda_cub3parE,(.L_29 - _ZN34_INTERNAL_fd860104_4_k_cu_0da159926thrust24THRUST_300001_SM_1000_NS8cuda_cub3parE)
_ZN34_INTERNAL_fd860104_4_k_cu_0da159926thrust24THRUST_300001_SM_1000_NS8cuda_cub3parE:
	.zero		1
.L_29:


//--------------------- .nv.constant0._ZN3cub18CUB_300001_SM_10006detail8for_each13static_kernelINS2_12policy_hub_t12policy_500_tElN6thrust24THRUST_300001_SM_1000_NS8cuda_cub11__transform17unary_transform_fINS7_6detail15normal_iteratorINS7_10device_ptrIiEEEENS7_20permutation_iteratorISF_SF_EESF_N4cuda3std3__410__identityESL_EEEEvT0_T1_ --------------------------
	.section	.nv.constant0._ZN3cub18CUB_300001_SM_10006detail8for_each13static_kernelINS2_12policy_hub_t12policy_500_tElN6thrust24THRUST_300001_SM_1000_NS8cuda_cub11__transform17unary_transform_fINS7_6detail15normal_iteratorINS7_10device_ptrIiEEEENS7_20permutation_iteratorISF_SF_EESF_N4cuda3std3__410__identityESL_EEEEvT0_T1_,"a",@progbits
	.sectionflags	@""
	.align	4
.nv.constant0._ZN3cub18CUB_300001_SM_10006detail8for_each13static_kernelINS2_12policy_hub_t12policy_500_tElN6thrust24THRUST_300001_SM_1000_NS8cuda_cub11__transform17unary_transform_fINS7_6detail15normal_iteratorINS7_10device_ptrIiEEEENS7_20permutation_iteratorISF_SF_EESF_N4cuda3std3__410__identityESL_EEEEvT0_T1_:
	.zero		944


//--------------------- .nv.constant0._ZN3cub18CUB_300001_SM_10006detail8for_each13static_kernelINS2_12policy_hub_t12policy_500_tElN6thrust24THRUST_300001_SM_1000_NS8cuda_cub11__transform17unary_transform_fINS7_6detail15normal_iteratorINS7_10device_ptrIiEEEENS7_20permutation_iteratorISF_SF_EESF_N4cuda3std3__410__identityE7is_evenEEEEvT0_T1_ --------------------------
	.section	.nv.constant0._ZN3cub18CUB_300001_SM_10006detail8for_each13static_kernelINS2_12policy_hub_t12policy_500_tElN6thrust24THRUST_300001_SM_1000_NS8cuda_cub11__transform17unary_transform_fINS7_6detail15normal_iteratorINS7_10device_ptrIiEEEENS7_20permutation_iteratorISF_SF_EESF_N4cuda3std3__410__identityE7is_evenEEEEvT0_T1_,"a",@progbits
	.sectionflags	@""
	.align	4
.nv.constant0._ZN3cub18CUB_300001_SM_10006detail8for_each13static_kernelINS2_12policy_hub_t12policy_500_tElN6thrust24THRUST_300001_SM_1000_NS8cuda_cub11__transform17unary_transform_fINS7_6detail15normal_iteratorINS7_10device_ptrIiEEEENS7_20permutation_iteratorISF_SF_EESF_N4cuda3std3__410__identityE7is_evenEEEEvT0_T1_:
	.zero		944


//--------------------- .nv.constant0._ZN3cub18CUB_300001_SM_10006detail8for_each13static_kernelINS2_12policy_hub_t12policy_500_tEmN6thrust24THRUST_300001_SM_1000_NS8cuda_cub20__uninitialized_fill7functorINS7_10device_ptrIiEEiEEEEvT0_T1_ --------------------------
	.section	.nv.constant0._ZN3cub18CUB_300001_SM_10006detail8for_each13static_kernelINS2_12policy_hub_t12policy_500_tEmN6thrust24THRUST_300001_SM_1000_NS8cuda_cub20__uninitialized_fill7functorINS7_10device_ptrIiEEiEEEEvT0_T1_,"a",@progbits
	.sectionflags	@""
	.align	4
.nv.constant0._ZN3cub18CUB_300001_SM_10006detail8for_each13static_kernelINS2_12policy_hub_t12policy_500_tEmN6thrust24THRUST_300001_SM_1000_NS8cuda_cub20__uninitialized_fill7functorINS7_10device_ptrIiEEiEEEEvT0_T1_:
	.zero		920


//--------------------- .nv.constant0._ZN3cub18CUB_300001_SM_10006detail11EmptyKernelIvEEvv --------------------------
	.section	.nv.constant0._ZN3cub18CUB_300001_SM_10006detail11EmptyKernelIvEEvv,"a",@progbits
	.sectionflags	@""
	.align	4
.nv.constant0._ZN3cub18CUB_300001_SM_10006detail11EmptyKernelIvEEvv:
	.zero		896


//--------------------- SYMBOLS --------------------------

	.type		.nv.reservedSmem.offset0,@object
	.size		.nv.reservedSmem.offset0,0x4
